	.target	sm_80

	.elftype	@"ET_EXEC"


//--------------------- .note.nv.tkinfo           --------------------------
	.section	.note.nv.tkinfo,"",@"SHT_NOTE"
	.sectionflags	@"SHF_NOTE_NV_TKINFO"
	.tkinfo
        /*0018*/ 	.word	0x00000002
        /*0030*/ 	.string	""
        /*0030*/ 	.string	"ptxas"
        /*0030*/ 	.string	"Cuda compilation tools, release 13.0, V13.0.88"
        /*0030*/ 	.string	"Build cuda_13.0.r13.0/compiler.36424714_0"
        /*0030*/ 	.string	"-v  -suppress-debug-info  -lineinfo  -arch sm_80 "



//--------------------- .note.nv.cuinfo           --------------------------
	.section	.note.nv.cuinfo,"",@"SHT_NOTE"
	.sectionflags	@"SHF_NOTE_NV_CUINFO"
        /*0018*/ 	.short	0x0002
        /*001a*/ 	.short	0x0050
        /*001c*/ 	.short	0x0082
	.zero		2


//--------------------- .nv.info                  --------------------------
	.section	.nv.info,"",@"SHT_CUDA_INFO"
	.align	4


	//----- nvinfo : EIATTR_REGCOUNT
	.align		4
        /*0000*/ 	.byte	0x04, 0x2f
        /*0002*/ 	.short	(.L_1 - .L_0)
	.align		4
.L_0:
        /*0004*/ 	.word	index@(matmul_kernel)
        /*0008*/ 	.word	0x000000ff


	//----- nvinfo : EIATTR_FRAME_SIZE
	.align		4
.L_1:
        /*000c*/ 	.byte	0x04, 0x11
        /*000e*/ 	.short	(.L_3 - .L_2)
	.align		4
.L_2:
        /*0010*/ 	.word	index@(matmul_kernel)
        /*0014*/ 	.word	0x00000000


	//----- nvinfo : EIATTR_MIN_STACK_SIZE
	.align		4
.L_3:
        /*0018*/ 	.byte	0x04, 0x12
        /*001a*/ 	.short	(.L_5 - .L_4)
	.align		4
.L_4:
        /*001c*/ 	.word	index@(matmul_kernel)
        /*0020*/ 	.word	0x00000000
.L_5:


//--------------------- .nv.info.matmul_kernel    --------------------------
	.section	.nv.info.matmul_kernel,"",@"SHT_CUDA_INFO"
	.sectionflags	@""
	.align	4


	//----- nvinfo : EIATTR_CUDA_API_VERSION
	.align		4
        /*0000*/ 	.byte	0x04, 0x37
        /*0002*/ 	.short	(.L_7 - .L_6)
.L_6:
        /*0004*/ 	.word	0x00000082


	//----- nvinfo : EIATTR_SW2861232_WAR
	.align		4
.L_7:
        /*0008*/ 	.byte	0x01, 0x35
	.zero		2


	//----- nvinfo : EIATTR_PARAM_CBANK
	.align		4
        /*000c*/ 	.byte	0x04, 0x0a
        /*000e*/ 	.short	(.L_9 - .L_8)
	.align		4
.L_8:
        /*0010*/ 	.word	index@(.nv.constant0.matmul_kernel)
        /*0014*/ 	.short	0x0160
        /*0016*/ 	.short	0x0050


	//----- nvinfo : EIATTR_CBANK_PARAM_SIZE
	.align		4
.L_9:
        /*0018*/ 	.byte	0x03, 0x19
        /*001a*/ 	.short	0x0050


	//----- nvinfo : EIATTR_KPARAM_INFO
	.align		4
        /*001c*/ 	.byte	0x04, 0x17
        /*001e*/ 	.short	(.L_11 - .L_10)
.L_10:
        /*0020*/ 	.word	0x00000000
        /*0024*/ 	.short	0x000d
        /*0026*/ 	.short	0x0048
        /*0028*/ 	.byte	0x00, 0xf4, 0x21, 0x00


	//----- nvinfo : EIATTR_KPARAM_INFO
	.align		4
.L_11:
        /*002c*/ 	.byte	0x04, 0x17
        /*002e*/ 	.short	(.L_13 - .L_12)
.L_12:
        /*0030*/ 	.word	0x00000000
        /*0034*/ 	.short	0x000c
        /*0036*/ 	.short	0x0040
        /*0038*/ 	.byte	0x00, 0xf4, 0x21, 0x00


	//----- nvinfo : EIATTR_KPARAM_INFO
	.align		4
.L_13:
        /*003c*/ 	.byte	0x04, 0x17
        /*003e*/ 	.short	(.L_15 - .L_14)
.L_14:
        /*0040*/ 	.word	0x00000000
        /*0044*/ 	.short	0x000b
        /*0046*/ 	.short	0x0038
        /*0048*/ 	.byte	0x00, 0xf0, 0x11, 0x00


	//----- nvinfo : EIATTR_KPARAM_INFO
	.align		4
.L_15:
        /*004c*/ 	.byte	0x04, 0x17
        /*004e*/ 	.short	(.L_17 - .L_16)
.L_16:
        /*0050*/ 	.word	0x00000000
        /*0054*/ 	.short	0x000a
        /*0056*/ 	.short	0x0034
        /*0058*/ 	.byte	0x00, 0xf0, 0x11, 0x00


	//----- nvinfo : EIATTR_KPARAM_INFO
	.align		4
.L_17:
        /*005c*/ 	.byte	0x04, 0x17
        /*005e*/ 	.short	(.L_19 - .L_18)
.L_18:
        /*0060*/ 	.word	0x00000000
        /*0064*/ 	.short	0x0009
        /*0066*/ 	.short	0x0030
        /*0068*/ 	.byte	0x00, 0xf0, 0x11, 0x00


	//----- nvinfo : EIATTR_KPARAM_INFO
	.align		4
.L_19:
        /*006c*/ 	.byte	0x04, 0x17
        /*006e*/ 	.short	(.L_21 - .L_20)
.L_20:
        /*0070*/ 	.word	0x00000000
        /*0074*/ 	.short	0x0008
        /*0076*/ 	.short	0x002c
        /*0078*/ 	.byte	0x00, 0xf0, 0x11, 0x00


	//----- nvinfo : EIATTR_KPARAM_INFO
	.align		4
.L_21:
        /*007c*/ 	.byte	0x04, 0x17
        /*007e*/ 	.short	(.L_23 - .L_22)
.L_22:
        /*0080*/ 	.word	0x00000000
        /*0084*/ 	.short	0x0007
        /*0086*/ 	.short	0x0028
        /*0088*/ 	.byte	0x00, 0xf0, 0x11, 0x00


	//----- nvinfo : EIATTR_KPARAM_INFO
	.align		4
.L_23:
        /*008c*/ 	.byte	0x04, 0x17
        /*008e*/ 	.short	(.L_25 - .L_24)
.L_24:
        /*0090*/ 	.word	0x00000000
        /*0094*/ 	.short	0x0006
        /*0096*/ 	.short	0x0024
        /*0098*/ 	.byte	0x00, 0xf0, 0x11, 0x00


	//----- nvinfo : EIATTR_KPARAM_INFO
	.align		4
.L_25:
        /*009c*/ 	.byte	0x04, 0x17
        /*009e*/ 	.short	(.L_27 - .L_26)
.L_26:
        /*00a0*/ 	.word	0x00000000
        /*00a4*/ 	.short	0x0005
        /*00a6*/ 	.short	0x0020
        /*00a8*/ 	.byte	0x00, 0xf0, 0x11, 0x00


	//----- nvinfo : EIATTR_KPARAM_INFO
	.align		4
.L_27:
        /*00ac*/ 	.byte	0x04, 0x17
        /*00ae*/ 	.short	(.L_29 - .L_28)
.L_28:
        /*00b0*/ 	.word	0x00000000
        /*00b4*/ 	.short	0x0004
        /*00b6*/ 	.short	0x001c
        /*00b8*/ 	.byte	0x00, 0xf0, 0x11, 0x00


	//----- nvinfo : EIATTR_KPARAM_INFO
	.align		4
.L_29:
        /*00bc*/ 	.byte	0x04, 0x17
        /*00be*/ 	.short	(.L_31 - .L_30)
.L_30:
        /*00c0*/ 	.word	0x00000000
        /*00c4*/ 	.short	0x0003
        /*00c6*/ 	.short	0x0018
        /*00c8*/ 	.byte	0x00, 0xf0, 0x11, 0x00


	//----- nvinfo : EIATTR_KPARAM_INFO
	.align		4
.L_31:
        /*00cc*/ 	.byte	0x04, 0x17
        /*00ce*/ 	.short	(.L_33 - .L_32)
.L_32:
        /*00d0*/ 	.word	0x00000000
        /*00d4*/ 	.short	0x0002
        /*00d6*/ 	.short	0x0010
        /*00d8*/ 	.byte	0x00, 0xf4, 0x21, 0x00


	//----- nvinfo : EIATTR_KPARAM_INFO
	.align		4
.L_33:
        /*00dc*/ 	.byte	0x04, 0x17
        /*00de*/ 	.short	(.L_35 - .L_34)
.L_34:
        /*00e0*/ 	.word	0x00000000
        /*00e4*/ 	.short	0x0001
        /*00e6*/ 	.short	0x0008
        /*00e8*/ 	.byte	0x00, 0xf4, 0x21, 0x00


	//----- nvinfo : EIATTR_KPARAM_INFO
	.align		4
.L_35:
        /*00ec*/ 	.byte	0x04, 0x17
        /*00ee*/ 	.short	(.L_37 - .L_36)
.L_36:
        /*00f0*/ 	.word	0x00000000
        /*00f4*/ 	.short	0x0000
        /*00f6*/ 	.short	0x0000
        /*00f8*/ 	.byte	0x00, 0xf4, 0x21, 0x00


	//----- nvinfo : EIATTR_MAXREG_COUNT
	.align		4
.L_37:
        /*00fc*/ 	.byte	0x03, 0x1b
        /*00fe*/ 	.short	0x00ff


	//----- nvinfo : EIATTR_NUM_BARRIERS
	.align		4
        /*0100*/ 	.byte	0x02, 0x4c
        /*0102*/ 	.byte	0x01
	.zero		1


	//----- nvinfo : EIATTR_MERCURY_ISA_VERSION
	.align		4
        /*0104*/ 	.byte	0x03, 0x5f
        /*0106*/ 	.short	0x0000


	//----- nvinfo : EIATTR_EXIT_INSTR_OFFSETS
	.align		4
        /*0108*/ 	.byte	0x04, 0x1c
        /*010a*/ 	.short	(.L_39 - .L_38)


	//   ....[0]....
.L_38:
        /*010c*/ 	.word	0x00007720


	//   ....[1]....
        /*0110*/ 	.word	0x00007750


	//----- nvinfo : EIATTR_REQNTID
	.align		4
.L_39:
        /*0114*/ 	.byte	0x04, 0x10
        /*0116*/ 	.short	(.L_41 - .L_40)
.L_40:
        /*0118*/ 	.word	0x00000040
        /*011c*/ 	.word	0x00000001
        /*0120*/ 	.word	0x00000001
.L_41:


//--------------------- .nv.callgraph             --------------------------
	.section	.nv.callgraph,"",@"SHT_CUDA_CALLGRAPH"
	.align	4
	.sectionentsize	8
	.align		4
        /*0000*/ 	.word	0x00000000
	.align		4
        /*0004*/ 	.word	0xffffffff
	.align		4
        /*0008*/ 	.word	0x00000000
	.align		4
        /*000c*/ 	.word	0xfffffffe
	.align		4
        /*0010*/ 	.word	0x00000000
	.align		4
        /*0014*/ 	.word	0xfffffffd
	.align		4
        /*0018*/ 	.word	0x00000000
	.align		4
        /*001c*/ 	.word	0xfffffffc


//--------------------- .nv.rel.action            --------------------------
	.section	.nv.rel.action,"",@"SHT_CUDA_RELOCINFO"
	.align	8
	.sectionentsize	8
        /*0000*/ 	.byte	0x73, 0x00, 0x00, 0x00, 0x00, 0x00, 0x00, 0x00, 0x00, 0x00, 0x00, 0x11, 0x25, 0x00, 0x05, 0x36


//--------------------- .nv.constant0.matmul_kernel --------------------------
	.section	.nv.constant0.matmul_kernel,"a",@progbits
	.sectionflags	@""
	.align	4
.nv.constant0.matmul_kernel:
	.zero		432


//--------------------- .text.matmul_kernel       --------------------------
	.section	.text.matmul_kernel,"ax",@progbits
	.sectioninfo	@"SHI_REGISTERS=255"
	.align	128
        .global         matmul_kernel
        .type           matmul_kernel,@function
        .size           matmul_kernel,(.L_x_5 - matmul_kernel)
        .other          matmul_kernel,@"STO_CUDA_ENTRY STV_DEFAULT"
matmul_kernel:
.text.matmul_kernel:
[----:B------:R-:W-:Y:S02]  /*0000*/  IMAD.MOV.U32 R1, RZ, RZ, c[0x0][0x28] ;  /* 0x00000a00ff017624 */ /* 0x000fe400078e00ff */
[----:B------:R-:W-:Y:S01]  /*0010*/  IMAD.MOV.U32 R0, RZ, RZ, c[0x0][0x17c] ;  /* 0x00005f00ff007624 */ /* 0x000fe200078e00ff */
[----:B------:R-:W0:Y:S01]  /*0020*/  S2R R5, SR_CTAID.X ;  /* 0x0000000000057919 */ /* 0x000e220000002500 */
[----:B------:R-:W-:Y:S01]  /*0030*/  IMAD.MOV.U32 R223, RZ, RZ, c[0x0][0x180] ;  /* 0x00006000ffdf7624 */ /* 0x000fe200078e00ff */
[----:B------:R-:W-:Y:S02]  /*0040*/  ULDC UR5, c[0x0][0x180] ;  /* 0x0000600000057ab9 */ /* 0x000fe40000000800 */
[----:B------:R-:W-:Y:S01]  /*0050*/  IADD3 R0, R0, 0x7f, RZ ;  /* 0x0000007f00007810 */ /* 0x000fe20007ffe0ff */
[----:B------:R-:W1:Y:S01]  /*0060*/  S2R R14, SR_TID.X ;  /* 0x00000000000e7919 */ /* 0x000e620000002100 */
[----:B------:R-:W-:Y:S01]  /*0070*/  IADD3 R223, R223, 0x1f, RZ ;  /* 0x0000001fdfdf7810 */ /* 0x000fe20007ffe0ff */
[----:B------:R-:W-:Y:S01]  /*0080*/  ULDC.64 UR6, c[0x0][0x118] ;  /* 0x0000460000067ab9 */ /* 0x000fe20000000a00 */
[----:B------:R-:W-:-:S04]  /*0090*/  SHF.R.S32.HI R3, RZ, 0x1f, R0 ;  /* 0x0000001fff037819 */ /* 0x000fc80000011400 */
[----:B------:R-:W-:-:S04]  /*00a0*/  LEA.HI R3, R3, R0, RZ, 0x7 ;  /* 0x0000000003037211 */ /* 0x000fc800078f38ff */
[----:B------:R-:W-:-:S05]  /*00b0*/  SHF.R.S32.HI R3, RZ, 0x7, R3 ;  /* 0x00000007ff037819 */ /* 0x000fca0000011403 */
[----:B------:R-:W-:Y:S01]  /*00c0*/  IMAD.SHL.U32 R4, R3, 0x8, RZ ;  /* 0x0000000803047824 */ /* 0x000fe200078e00ff */
[----:B0-----:R-:W-:-:S04]  /*00d0*/  IABS R8, R5 ;  /* 0x0000000500087213 */ /* 0x001fc80000000000 */
[-C--:B------:R-:W-:Y:S02]  /*00e0*/  IABS R7, R4.reuse ;  /* 0x0000000400077213 */ /* 0x080fe40000000000 */
[----:B------:R-:W-:Y:S02]  /*00f0*/  IABS R10, R4 ;  /* 0x00000004000a7213 */ /* 0x000fe40000000000 */
[----:B------:R-:W0:Y:S01]  /*0100*/  I2F.RP R0, R7 ;  /* 0x0000000700007306 */ /* 0x000e220000209400 */
[----:B-1----:R-:W-:Y:S02]  /*0110*/  SHF.R.U32.HI R232, RZ, 0x4, R14 ;  /* 0x00000004ffe87819 */ /* 0x002fe4000001160e */
[----:B------:R-:W-:Y:S02]  /*0120*/  LOP3.LUT R224, R14, 0x1f, RZ, 0xc0, !PT ;  /* 0x0000001f0ee07812 */ /* 0x000fe400078ec0ff */
[----:B------:R-:W-:-:S04]  /*0130*/  SGXT.U32 R232, R232, 0x2 ;  /* 0x00000002e8e8781a */ /* 0x000fc80000000000 */
[C---:B------:R-:W-:Y:S02]  /*0140*/  LOP3.LUT R231, R232.reuse, 0x4, RZ, 0xfc, !PT ;  /* 0x00000004e8e77812 */ /* 0x040fe400078efcff */
[C---:B------:R-:W-:Y:S02]  /*0150*/  LOP3.LUT R230, R232.reuse, 0x8, RZ, 0xfc, !PT ;  /* 0x00000008e8e67812 */ /* 0x040fe400078efcff */
[C---:B------:R-:W-:Y:S02]  /*0160*/  LOP3.LUT R229, R232.reuse, 0xc, RZ, 0xfc, !PT ;  /* 0x0000000ce8e57812 */ /* 0x040fe400078efcff */
[C---:B------:R-:W-:Y:S01]  /*0170*/  LOP3.LUT R228, R232.reuse, 0x10, RZ, 0xfc, !PT ;  /* 0x00000010e8e47812 */ /* 0x040fe200078efcff */
[----:B0-----:R-:W0:Y:S01]  /*0180*/  MUFU.RCP R0, R0 ;  /* 0x0000000000007308 */ /* 0x001e220000001000 */
[C---:B------:R-:W-:Y:S02]  /*0190*/  LOP3.LUT R227, R232.reuse, 0x14, RZ, 0xfc, !PT ;  /* 0x00000014e8e37812 */ /* 0x040fe400078efcff */
[----:B------:R-:W-:-:S02]  /*01a0*/  LOP3.LUT R226, R232, 0x18, RZ, 0xfc, !PT ;  /* 0x00000018e8e27812 */ /* 0x000fc400078efcff */
[----:B------:R-:W-:Y:S02]  /*01b0*/  LOP3.LUT R225, R232, 0x1c, RZ, 0xfc, !PT ;  /* 0x0000001ce8e17812 */ /* 0x000fe400078efcff */
[----:B0-----:R-:W-:Y:S01]  /*01c0*/  IADD3 R2, R0, 0xffffffe, RZ ;  /* 0x0ffffffe00027810 */ /* 0x001fe20007ffe0ff */
[----:B------:R-:W-:-:S03]  /*01d0*/  IMAD.MOV R0, RZ, RZ, -R10 ;  /* 0x000000ffff007224 */ /* 0x000fc600078e0a0a */
[----:B------:R0:W1:Y:S02]  /*01e0*/  F2I.FTZ.U32.TRUNC.NTZ R3, R2 ;  /* 0x0000000200037305 */ /* 0x000064000021f000 */
[----:B0-----:R-:W-:Y:S02]  /*01f0*/  IMAD.MOV.U32 R2, RZ, RZ, RZ ;  /* 0x000000ffff027224 */ /* 0x001fe400078e00ff */
[----:B-1----:R-:W-:-:S04]  /*0200*/  IMAD.MOV R6, RZ, RZ, -R3 ;  /* 0x000000ffff067224 */ /* 0x002fc800078e0a03 */
[----:B------:R-:W-:Y:S02]  /*0210*/  IMAD R9, R6, R7, RZ ;  /* 0x0000000706097224 */ /* 0x000fe400078e02ff */
[----:B------:R-:W-:Y:S02]  /*0220*/  IMAD.MOV.U32 R6, RZ, RZ, R8 ;  /* 0x000000ffff067224 */ /* 0x000fe400078e0008 */
[----:B------:R-:W-:-:S06]  /*0230*/  IMAD.HI.U32 R3, R3, R9, R2 ;  /* 0x0000000903037227 */ /* 0x000fcc00078e0002 */
[----:B------:R-:W-:-:S04]  /*0240*/  IMAD.HI.U32 R3, R3, R6, RZ ;  /* 0x0000000603037227 */ /* 0x000fc800078e00ff */
[----:B------:R-:W-:-:S05]  /*0250*/  IMAD R0, R3, R0, R6 ;  /* 0x0000000003007224 */ /* 0x000fca00078e0206 */
[----:B------:R-:W-:-:S13]  /*0260*/  ISETP.GT.U32.AND P1, PT, R7, R0, PT ;  /* 0x000000000700720c */ /* 0x000fda0003f24070 */
[----:B------:R-:W-:Y:S01]  /*0270*/  @!P1 IMAD.IADD R0, R0, 0x1, -R7 ;  /* 0x0000000100009824 */ /* 0x000fe200078e0a07 */
[----:B------:R-:W-:Y:S02]  /*0280*/  @!P1 IADD3 R3, R3, 0x1, RZ ;  /* 0x0000000103039810 */ /* 0x000fe40007ffe0ff */
[----:B------:R-:W-:Y:S02]  /*0290*/  ISETP.NE.AND P1, PT, R4, RZ, PT ;  /* 0x000000ff0400720c */ /* 0x000fe40003f25270 */
[----:B------:R-:W-:Y:S02]  /*02a0*/  ISETP.GE.U32.AND P0, PT, R0, R7, PT ;  /* 0x000000070000720c */ /* 0x000fe40003f06070 */
[----:B------:R-:W-:-:S04]  /*02b0*/  LOP3.LUT R0, R5, R4, RZ, 0x3c, !PT ;  /* 0x0000000405007212 */ /* 0x000fc800078e3cff */
[----:B------:R-:W-:Y:S01]  /*02c0*/  ISETP.GE.AND P2, PT, R0, RZ, PT ;  /* 0x000000ff0000720c */ /* 0x000fe20003f46270 */
[----:B------:R-:W-:-:S05]  /*02d0*/  IMAD.MOV.U32 R0, RZ, RZ, c[0x0][0x178] ;  /* 0x00005e00ff007624 */ /* 0x000fca00078e00ff */
[----:B------:R-:W-:Y:S02]  /*02e0*/  IADD3 R0, R0, 0xf, RZ ;  /* 0x0000000f00007810 */ /* 0x000fe40007ffe0ff */
[----:B------:R-:W-:-:S05]  /*02f0*/  @P0 IADD3 R3, R3, 0x1, RZ ;  /* 0x0000000103030810 */ /* 0x000fca0007ffe0ff */
[----:B------:R-:W-:Y:S01]  /*0300*/  IMAD.MOV.U32 R2, RZ, RZ, R3 ;  /* 0x000000ffff027224 */ /* 0x000fe200078e0003 */
[----:B------:R-:W-:-:S03]  /*0310*/  SHF.R.S32.HI R3, RZ, 0x1f, R0 ;  /* 0x0000001fff037819 */ /* 0x000fc60000011400 */
[----:B------:R-:W-:Y:S01]  /*0320*/  @!P2 IMAD.MOV R2, RZ, RZ, -R2 ;  /* 0x000000ffff02a224 */ /* 0x000fe200078e0a02 */
[----:B------:R-:W-:Y:S02]  /*0330*/  @!P1 LOP3.LUT R2, RZ, R4, RZ, 0x33, !PT ;  /* 0x00000004ff029212 */ /* 0x000fe400078e33ff */
[----:B------:R-:W-:-:S03]  /*0340*/  LEA.HI R3, R3, R0, RZ, 0x4 ;  /* 0x0000000003037211 */ /* 0x000fc600078f20ff */
[----:B------:R-:W-:Y:S02]  /*0350*/  IMAD.SHL.U32 R6, R2, 0x8, RZ ;  /* 0x0000000802067824 */ /* 0x000fe400078e00ff */
[----:B------:R-:W-:-:S03]  /*0360*/  IMAD.MOV R2, RZ, RZ, -R2 ;  /* 0x000000ffff027224 */ /* 0x000fc600078e0a02 */
[----:B------:R-:W-:Y:S01]  /*0370*/  LEA.HI.SX32 R3, R3, -R6, 0x1c ;  /* 0x8000000603037211 */ /* 0x000fe200078fe2ff */
[----:B------:R-:W-:-:S03]  /*0380*/  IMAD R4, R4, R2, R5 ;  /* 0x0000000204047224 */ /* 0x000fc600078e0205 */
[----:B------:R-:W-:Y:S02]  /*0390*/  IMNMX R11, R3, 0x8, PT ;  /* 0x00000008030b7817 */ /* 0x000fe40003800200 */
[----:B------:R-:W-:Y:S02]  /*03a0*/  IABS R9, R4 ;  /* 0x0000000400097213 */ /* 0x000fe40000000000 */
[----:B------:R-:W-:-:S04]  /*03b0*/  IABS R7, R11 ;  /* 0x0000000b00077213 */ /* 0x000fc80000000000 */
[----:B------:R-:W0:Y:S08]  /*03c0*/  I2F.RP R0, R7 ;  /* 0x0000000700007306 */ /* 0x000e300000209400 */
[----:B0-----:R-:W0:Y:S02]  /*03d0*/  MUFU.RCP R0, R0 ;  /* 0x0000000000007308 */ /* 0x001e240000001000 */
[----:B0-----:R-:W-:-:S06]  /*03e0*/  IADD3 R3, R0, 0xffffffe, RZ ;  /* 0x0ffffffe00037810 */ /* 0x001fcc0007ffe0ff */
[----:B------:R-:W0:Y:S02]  /*03f0*/  F2I.FTZ.U32.TRUNC.NTZ R3, R3 ;  /* 0x0000000300037305 */ /* 0x000e24000021f000 */
[----:B0-----:R-:W-:-:S04]  /*0400*/  IMAD.MOV R8, RZ, RZ, -R3 ;  /* 0x000000ffff087224 */ /* 0x001fc800078e0a03 */
[----:B------:R-:W-:Y:S01]  /*0410*/  IMAD.MOV.U32 R2, RZ, RZ, R8 ;  /* 0x000000ffff027224 */ /* 0x000fe200078e0008 */
[----:B------:R-:W-:-:S03]  /*0420*/  IABS R8, R11 ;  /* 0x0000000b00087213 */ /* 0x000fc60000000000 */
[----:B------:R-:W-:Y:S02]  /*0430*/  IMAD R5, R2, R7, RZ ;  /* 0x0000000702057224 */ /* 0x000fe400078e02ff */
[----:B------:R-:W-:Y:S02]  /*0440*/  IMAD.MOV.U32 R2, RZ, RZ, RZ ;  /* 0x000000ffff027224 */ /* 0x000fe400078e00ff */
[----:B------:R-:W-:Y:S02]  /*0450*/  IMAD.MOV R0, RZ, RZ, -R8 ;  /* 0x000000ffff007224 */ /* 0x000fe400078e0a08 */
[----:B------:R-:W-:Y:S01]  /*0460*/  IMAD.HI.U32 R2, R3, R5, R2 ;  /* 0x0000000503027227 */ /* 0x000fe200078e0002 */
[C---:B------:R-:W-:Y:S02]  /*0470*/  LOP3.LUT R5, R14.reuse, 0x20, RZ, 0xc0, !PT ;  /* 0x000000200e057812 */ /* 0x040fe400078ec0ff */
[----:B------:R-:W-:Y:S02]  /*0480*/  LOP3.LUT R3, R14, 0xf, RZ, 0xc0, !PT ;  /* 0x0000000f0e037812 */ /* 0x000fe400078ec0ff */
[----:B------:R0:W1:Y:S01]  /*0490*/  R2UR UR4, R5 ;  /* 0x00000000050473c2 */ /* 0x00006200000e0000 */
        /* <DEDUP_REMOVED lines=8> */
[----:B------:R-:W-:-:S07]  /*0520*/  ISETP.GE.AND P2, PT, R0, RZ, PT ;  /* 0x000000ff0000720c */ /* 0x000fce0003f46270 */
[----:B------:R-:W-:Y:S02]  /*0530*/  @P0 IADD3 R2, R2, 0x1, RZ ;  /* 0x0000000102020810 */ /* 0x000fe40007ffe0ff */
[----:B------:R-:W-:-:S04]  /*0540*/  ISETP.GT.AND P0, PT, R223, 0x1f, PT ;  /* 0x0000001fdf00780c */ /* 0x000fc80003f04270 */
[----:B------:R-:W-:Y:S01]  /*0550*/  @!P2 IMAD.MOV R2, RZ, RZ, -R2 ;  /* 0x000000ffff02a224 */ /* 0x000fe200078e0a02 */
[----:B------:R-:W-:-:S05]  /*0560*/  @!P1 LOP3.LUT R2, RZ, R11, RZ, 0x33, !PT ;  /* 0x0000000bff029212 */ /* 0x000fca00078e33ff */
[----:B------:R-:W-:-:S04]  /*0570*/  IMAD.MOV R0, RZ, RZ, -R2 ;  /* 0x000000ffff007224 */ /* 0x000fc800078e0a02 */
[----:B------:R-:W-:Y:S02]  /*0580*/  IMAD R0, R11, R0, R4 ;  /* 0x000000000b007224 */ /* 0x000fe400078e0204 */
[----:B------:R-:W-:Y:S02]  /*0590*/  IMAD.SHL.U32 R11, R2, 0x80, RZ ;  /* 0x00000080020b7824 */ /* 0x000fe400078e00ff */
[----:B------:R-:W-:-:S04]  /*05a0*/  IMAD.IADD R0, R6, 0x1, R0 ;  /* 0x0000000106007824 */ /* 0x000fc800078e0200 */
[----:B------:R-:W-:Y:S01]  /*05b0*/  IMAD R12, R0, 0x10, R3 ;  /* 0x00000010000c7824 */ /* 0x000fe200078e0203 */
[----:B01----:R-:W-:Y:S05]  /*05c0*/  @P0 BRA `(.L_x_0) ;  /* 0x000000c000000947 */ /* 0x003fea0003800000 */
[----:B------:R-:W-:Y:S01]  /*05d0*/  IMAD.SHL.U32 R10, R14, 0x20, RZ ;  /* 0x000000200e0a7824 */ /* 0x000fe200078e00ff */
[----:B------:R-:W-:Y:S01]  /*05e0*/  CS2R R112, SRZ ;  /* 0x0000000000707805 */ /* 0x000fe2000001ff00 */
[----:B------:R-:W-:Y:S01]  /*05f0*/  CS2R R114, SRZ ;  /* 0x0000000000727805 */ /* 0x000fe2000001ff00 */
[----:B------:R-:W-:Y:S01]  /*0600*/  CS2R R20, SRZ ;  /* 0x0000000000147805 */ /* 0x000fe2000001ff00 */
[----:B------:R-:W-:Y:S01]  /*0610*/  CS2R R22, SRZ ;  /* 0x0000000000167805 */ /* 0x000fe2000001ff00 */
[----:B------:R-:W-:Y:S01]  /*0620*/  CS2R R16, SRZ ;  /* 0x0000000000107805 */ /* 0x000fe2000001ff00 */
[----:B------:R-:W-:Y:S01]  /*0630*/  CS2R R18, SRZ ;  /* 0x0000000000127805 */ /* 0x000fe2000001ff00 */
[----:B------:R-:W-:Y:S01]  /*0640*/  CS2R R4, SRZ ;  /* 0x0000000000047805 */ /* 0x000fe2000001ff00 */
[----:B------:R-:W-:Y:S01]  /*0650*/  CS2R R6, SRZ ;  /* 0x0000000000067805 */ /* 0x000fe2000001ff00 */
[----:B------:R-:W-:Y:S01]  /*0660*/  LOP3.LUT R10, R10, 0x60, RZ, 0xc0, !PT ;  /* 0x000000600a0a7812 */ /* 0x000fe200078ec0ff */
[----:B------:R-:W-:Y:S01]  /*0670*/  USHF.L.U32 UR4, UR4, 0x4, URZ ;  /* 0x0000000404047899 */ /* 0x000fe2000800063f */
[----:B------:R-:W-:Y:S05]  /*0680*/  BRA `(.L_x_1) ;  /* 0x0000622000007947 */ /* 0x000fea0003800000 */
.L_x_0:
[----:B------:R-:W-:Y:S01]  /*0690*/  IABS R0, c[0x0][0x17c] ;  /* 0x00005f0000007a13 */ /* 0x000fe20000000000 */
[----:B------:R-:W-:Y:S01]  /*06a0*/  IMAD.U32 R4, RZ, RZ, UR4 ;  /* 0x00000004ff047e24 */ /* 0x000fe2000f8e00ff */
[----:B------:R-:W-:Y:S01]  /*06b0*/  SHF.R.S32.HI R2, RZ, 0x1f, R223 ;  /* 0x0000001fff027819 */ /* 0x000fe200000114df */
[----:B------:R-:W-:Y:S01]  /*06c0*/  IMAD R222, R232, c[0x0][0x188], RZ ;  /* 0x00006200e8de7a24 */ /* 0x000fe200078e02ff */
[----:B------:R-:W0:Y:S01]  /*06d0*/  I2F.RP R5, R0 ;  /* 0x0000000000057306 */ /* 0x000e220000209400 */
[----:B------:R-:W-:Y:S01]  /*06e0*/  IABS R81, R12 ;  /* 0x0000000c00517213 */ /* 0x000fe20000000000 */
[----:B------:R-:W-:Y:S01]  /*06f0*/  CS2R R116, SRZ ;  /* 0x0000000000747805 */ /* 0x000fe2000001ff00 */
[----:B------:R-:W-:Y:S01]  /*0700*/  LEA.HI R7, R4, R11, RZ, 0x1b ;  /* 0x0000000b04077211 */ /* 0x000fe200078fd8ff */
[----:B------:R-:W-:Y:S01]  /*0710*/  CS2R R118, SRZ ;  /* 0x0000000000767805 */ /* 0x000fe2000001ff00 */
[----:B------:R-:W-:Y:S01]  /*0720*/  LEA.HI R223, R2, R223, RZ, 0x5 ;  /* 0x000000df02df7211 */ /* 0x000fe200078f28ff */
[----:B------:R-:W-:Y:S01]  /*0730*/  IMAD.MOV.U32 R2, RZ, RZ, RZ ;  /* 0x000000ffff027224 */ /* 0x000fe200078e00ff */
[C---:B------:R-:W-:Y:S01]  /*0740*/  IADD3 R4, R7.reuse, 0x7e, RZ ;  /* 0x0000007e07047810 */ /* 0x040fe20007ffe0ff */
[----:B------:R-:W-:Y:S01]  /*0750*/  CS2R R112, SRZ ;  /* 0x0000000000707805 */ /* 0x000fe2000001ff00 */
[C---:B------:R-:W-:Y:S01]  /*0760*/  IADD3 R6, R7.reuse, 0x7c, RZ ;  /* 0x0000007c07067810 */ /* 0x040fe20007ffe0ff */
[----:B------:R-:W-:Y:S01]  /*0770*/  CS2R R114, SRZ ;  /* 0x0000000000727805 */ /* 0x000fe2000001ff00 */
[----:B------:R-:W-:Y:S01]  /*0780*/  IABS R8, R4 ;  /* 0x0000000400087213 */ /* 0x000fe20000000000 */
[----:B------:R-:W-:Y:S01]  /*0790*/  CS2R R108, SRZ ;  /* 0x00000000006c7805 */ /* 0x000fe2000001ff00 */
[----:B------:R-:W-:Y:S01]  /*07a0*/  IABS R10, R6 ;  /* 0x00000006000a7213 */ /* 0x000fe20000000000 */
[----:B------:R-:W-:Y:S01]  /*07b0*/  CS2R R110, SRZ ;  /* 0x00000000006e7805 */ /* 0x000fe2000001ff00 */
[C---:B------:R-:W-:Y:S01]  /*07c0*/  IADD3 R21, R7.reuse, 0x76, RZ ;  /* 0x0000007607157810 */ /* 0x040fe20007ffe0ff */
[----:B0-----:R-:W0:Y:S01]  /*07d0*/  MUFU.RCP R5, R5 ;  /* 0x0000000500057308 */ /* 0x001e220000001000 */
[----:B------:R-:W-:Y:S01]  /*07e0*/  ISETP.GE.AND P1, PT, R4, RZ, PT ;  /* 0x000000ff0400720c */ /* 0x000fe20003f26270 */
[----:B------:R-:W-:Y:S01]  /*07f0*/  CS2R R104, SRZ ;  /* 0x0000000000687805 */ /* 0x000fe2000001ff00 */
[C---:B------:R-:W-:Y:S01]  /*0800*/  IADD3 R20, R7.reuse, 0x78, RZ ;  /* 0x0000007807147810 */ /* 0x040fe20007ffe0ff */
[----:B------:R-:W-:Y:S01]  /*0810*/  CS2R R106, SRZ ;  /* 0x00000000006a7805 */ /* 0x000fe2000001ff00 */
[C---:B------:R-:W-:Y:S01]  /*0820*/  IADD3 R23, R7.reuse, 0x72, RZ ;  /* 0x0000007207177810 */ /* 0x040fe20007ffe0ff */
[----:B------:R-:W-:Y:S01]  /*0830*/  CS2R R100, SRZ ;  /* 0x0000000000647805 */ /* 0x000fe2000001ff00 */
[----:B------:R-:W-:Y:S01]  /*0840*/  IABS R18, R20 ;  /* 0x0000001400127213 */ /* 0x000fe20000000000 */
[----:B------:R-:W-:Y:S01]  /*0850*/  CS2R R102, SRZ ;  /* 0x0000000000667805 */ /* 0x000fe2000001ff00 */
[C---:B------:R-:W-:Y:S01]  /*0860*/  IADD3 R22, R7.reuse, 0x74, RZ ;  /* 0x0000007407167810 */ /* 0x040fe20007ffe0ff */
[----:B------:R-:W-:Y:S01]  /*0870*/  CS2R R98, SRZ ;  /* 0x0000000000627805 */ /* 0x000fe2000001ff00 */
[----:B------:R-:W-:Y:S01]  /*0880*/  ISETP.GE.AND P5, PT, R6, RZ, PT ;  /* 0x000000ff0600720c */ /* 0x000fe20003fa6270 */
[----:B------:R-:W-:Y:S01]  /*0890*/  USHF.L.U32 UR4, UR4, 0x4, URZ ;  /* 0x0000000404047899 */ /* 0x000fe2000800063f */
[----:B------:R-:W-:-:S02]  /*08a0*/  IADD3 R6, R7, 0x70, RZ ;  /* 0x0000007007067810 */ /* 0x000fc40007ffe0ff */
[----:B------:R-:W-:Y:S02]  /*08b0*/  IADD3 R26, R7, 0x66, RZ ;  /* 0x00000066071a7810 */ /* 0x000fe40007ffe0ff */
[----:B0-----:R-:W-:Y:S02]  /*08c0*/  IADD3 R3, R5, 0xffffffe, RZ ;  /* 0x0ffffffe05037810 */ /* 0x001fe40007ffe0ff */
[C---:B------:R-:W-:Y:S02]  /*08d0*/  IADD3 R5, R7.reuse, 0x7a, RZ ;  /* 0x0000007a07057810 */ /* 0x040fe40007ffe0ff */
[C---:B------:R-:W-:Y:S02]  /*08e0*/  IADD3 R27, R7.reuse, 0x64, RZ ;  /* 0x00000064071b7810 */ /* 0x040fe40007ffe0ff */
[----:B------:R-:W0:Y:S01]  /*08f0*/  F2I.FTZ.U32.TRUNC.NTZ R3, R3 ;  /* 0x0000000300037305 */ /* 0x000e22000021f000 */
[----:B------:R-:W-:Y:S02]  /*0900*/  IABS R16, R5 ;  /* 0x0000000500107213 */ /* 0x000fe40000000000 */
[----:B------:R-:W-:-:S02]  /*0910*/  IADD3 R28, R7, 0x62, RZ ;  /* 0x00000062071c7810 */ /* 0x000fc40007ffe0ff */
[C---:B------:R-:W-:Y:S02]  /*0920*/  IADD3 R29, R7.reuse, 0x60, RZ ;  /* 0x00000060071d7810 */ /* 0x040fe40007ffe0ff */
[----:B------:R-:W-:Y:S02]  /*0930*/  IABS R24, R28 ;  /* 0x0000001c00187213 */ /* 0x000fe40000000000 */
[----:B------:R-:W-:Y:S02]  /*0940*/  IABS R25, R29 ;  /* 0x0000001d00197213 */ /* 0x000fe40000000000 */
[C---:B------:R-:W-:Y:S02]  /*0950*/  IADD3 R32, R7.reuse, 0x58, RZ ;  /* 0x0000005807207810 */ /* 0x040fe40007ffe0ff */
[----:B------:R-:W-:Y:S02]  /*0960*/  IADD3 R33, R7, 0x56, RZ ;  /* 0x0000005607217810 */ /* 0x000fe40007ffe0ff */
[----:B------:R-:W-:Y:S01]  /*0970*/  IABS R30, R32 ;  /* 0x00000020001e7213 */ /* 0x000fe20000000000 */
[----:B0-----:R-:W-:Y:S01]  /*0980*/  IMAD.MOV R9, RZ, RZ, -R3 ;  /* 0x000000ffff097224 */ /* 0x001fe200078e0a03 */
[----:B------:R-:W-:-:S02]  /*0990*/  IABS R31, R33 ;  /* 0x00000021001f7213 */ /* 0x000fc40000000000 */
[----:B------:R-:W-:Y:S01]  /*09a0*/  IADD3 R34, R7, 0x54, RZ ;  /* 0x0000005407227810 */ /* 0x000fe20007ffe0ff */
[----:B------:R-:W-:Y:S01]  /*09b0*/  IMAD R9, R9, R0, RZ ;  /* 0x0000000009097224 */ /* 0x000fe200078e02ff */
[C---:B------:R-:W-:Y:S02]  /*09c0*/  IADD3 R35, R7.reuse, 0x52, RZ ;  /* 0x0000005207237810 */ /* 0x040fe40007ffe0ff */
[----:B------:R-:W-:Y:S01]  /*09d0*/  IADD3 R36, R7, 0x50, RZ ;  /* 0x0000005007247810 */ /* 0x000fe20007ffe0ff */
[----:B------:R-:W-:Y:S01]  /*09e0*/  IMAD.HI.U32 R9, R3, R9, R2 ;  /* 0x0000000903097227 */ /* 0x000fe200078e0002 */
[C---:B------:R-:W-:Y:S02]  /*09f0*/  IADD3 R37, R7.reuse, 0x4e, RZ ;  /* 0x0000004e07257810 */ /* 0x040fe40007ffe0ff */
[C---:B------:R-:W-:Y:S02]  /*0a00*/  IADD3 R38, R7.reuse, 0x4c, RZ ;  /* 0x0000004c07267810 */ /* 0x040fe40007ffe0ff */
[----:B------:R-:W-:Y:S01]  /*0a10*/  IADD3 R41, R7, 0x46, RZ ;  /* 0x0000004607297810 */ /* 0x000fe20007ffe0ff */
[----:B------:R-:W-:Y:S01]  /*0a20*/  IMAD.HI.U32 R2, R9, R8, RZ ;  /* 0x0000000809027227 */ /* 0x000fe200078e00ff */
[----:B------:R-:W-:-:S02]  /*0a30*/  IADD3 R43, R7, 0x44, RZ ;  /* 0x00000044072b7810 */ /* 0x000fc40007ffe0ff */
[----:B------:R-:W-:Y:S01]  /*0a40*/  IADD3 R46, R7, 0x42, RZ ;  /* 0x00000042072e7810 */ /* 0x000fe20007ffe0ff */
[----:B------:R-:W-:Y:S01]  /*0a50*/  IMAD.HI.U32 R3, R9, R10, RZ ;  /* 0x0000000a09037227 */ /* 0x000fe200078e00ff */
[----:B------:R-:W-:Y:S02]  /*0a60*/  IABS R40, R43 ;  /* 0x0000002b00287213 */ /* 0x000fe40000000000 */
[----:B------:R-:W-:Y:S01]  /*0a70*/  IADD3 R47, R7, 0x40, RZ ;  /* 0x00000040072f7810 */ /* 0x000fe20007ffe0ff */
[----:B------:R-:W-:Y:S01]  /*0a80*/  IMAD.MOV R13, RZ, RZ, -R2 ;  /* 0x000000ffff0d7224 */ /* 0x000fe200078e0a02 */
[----:B------:R-:W-:Y:S01]  /*0a90*/  IABS R2, R21 ;  /* 0x0000001500027213 */ /* 0x000fe20000000000 */
[----:B------:R-:W-:Y:S01]  /*0aa0*/  IMAD.HI.U32 R4, R9, R16, RZ ;  /* 0x0000001009047227 */ /* 0x000fe200078e00ff */
[----:B------:R-:W-:Y:S02]  /*0ab0*/  IABS R42, R47 ;  /* 0x0000002f002a7213 */ /* 0x000fe40000000000 */
[C---:B------:R-:W-:Y:S01]  /*0ac0*/  IADD3 R48, R7.reuse, 0x3e, RZ ;  /* 0x0000003e07307810 */ /* 0x040fe20007ffe0ff */
[----:B------:R-:W-:Y:S01]  /*0ad0*/  IMAD.MOV R15, RZ, RZ, -R3 ;  /* 0x000000ffff0f7224 */ /* 0x000fe200078e0a03 */
[C---:B------:R-:W-:Y:S01]  /*0ae0*/  IADD3 R49, R7.reuse, 0x3c, RZ ;  /* 0x0000003c07317810 */ /* 0x040fe20007ffe0ff */
[C---:B------:R-:W-:Y:S01]  /*0af0*/  IMAD R3, R0.reuse, R13, R8 ;  /* 0x0000000d00037224 */ /* 0x040fe200078e0208 */
[----:B------:R-:W-:Y:S01]  /*0b00*/  IABS R44, R48 ;  /* 0x00000030002c7213 */ /* 0x000fe20000000000 */
[----:B------:R-:W-:Y:S01]  /*0b10*/  IMAD.MOV R17, RZ, RZ, -R4 ;  /* 0x000000ffff117224 */ /* 0x000fe200078e0a04 */
[----:B------:R-:W-:Y:S01]  /*0b20*/  IABS R45, R49 ;  /* 0x00000031002d7213 */ /* 0x000fe20000000000 */
[C---:B------:R-:W-:Y:S01]  /*0b30*/  IMAD R4, R0.reuse, R15, R10 ;  /* 0x0000000f00047224 */ /* 0x040fe200078e020a */
[C---:B------:R-:W-:Y:S01]  /*0b40*/  ISETP.GT.U32.AND P0, PT, R0.reuse, R3, PT ;  /* 0x000000030000720c */ /* 0x040fe20003f04070 */
[----:B------:R-:W-:Y:S01]  /*0b50*/  IMAD.MOV.U32 R15, RZ, RZ, R2 ;  /* 0x000000ffff0f7224 */ /* 0x000fe200078e0002 */
[----:B------:R-:W-:Y:S01]  /*0b60*/  IADD3 R54, R7, 0x2c, RZ ;  /* 0x0000002c07367810 */ /* 0x000fe20007ffe0ff */
[----:B------:R-:W-:Y:S01]  /*0b70*/  IMAD.HI.U32 R8, R9, R18, RZ ;  /* 0x0000001209087227 */ /* 0x000fe200078e00ff */
[----:B------:R-:W-:-:S02]  /*0b80*/  ISETP.GT.U32.AND P4, PT, R0, R4, PT ;  /* 0x000000040000720c */ /* 0x000fc40003f84070 */
[----:B------:R-:W-:Y:S01]  /*0b90*/  IABS R50, R54 ;  /* 0x0000003600327213 */ /* 0x000fe20000000000 */
[----:B------:R-:W-:Y:S01]  /*0ba0*/  IMAD.HI.U32 R10, R9, R15, RZ ;  /* 0x0000000f090a7227 */ /* 0x000fe200078e00ff */
[C---:B------:R-:W-:Y:S02]  /*0bb0*/  IADD3 R56, R7.reuse, 0x2a, RZ ;  /* 0x0000002a07387810 */ /* 0x040fe40007ffe0ff */
[----:B------:R-:W-:Y:S01]  /*0bc0*/  IADD3 R60, R7, 0x26, RZ ;  /* 0x00000026073c7810 */ /* 0x000fe20007ffe0ff */
[C---:B------:R-:W-:Y:S01]  /*0bd0*/  IMAD R2, R0.reuse, R17, R16 ;  /* 0x0000001100027224 */ /* 0x040fe200078e0210 */
[----:B------:R-:W-:Y:S01]  /*0be0*/  IABS R16, R22 ;  /* 0x0000001600107213 */ /* 0x000fe20000000000 */
[----:B------:R-:W-:Y:S01]  /*0bf0*/  IMAD.MOV R10, RZ, RZ, -R10 ;  /* 0x000000ffff0a7224 */ /* 0x000fe200078e0a0a */
[----:B------:R-:W-:Y:S01]  /*0c00*/  IABS R52, R56 ;  /* 0x0000003800347213 */ /* 0x000fe20000000000 */
[----:B------:R-:W-:Y:S01]  /*0c10*/  IMAD.MOV R13, RZ, RZ, -R8 ;  /* 0x000000ffff0d7224 */ /* 0x000fe200078e0a08 */
[C---:B------:R-:W-:Y:S01]  /*0c20*/  ISETP.GT.U32.AND P3, PT, R0.reuse, R2, PT ;  /* 0x000000020000720c */ /* 0x040fe20003f64070 */
[C---:B------:R-:W-:Y:S01]  /*0c30*/  IMAD R15, R0.reuse, R10, R15 ;  /* 0x0000000a000f7224 */ /* 0x040fe200078e020f */
[----:B------:R-:W-:Y:S01]  /*0c40*/  IABS R8, R23 ;  /* 0x0000001700087213 */ /* 0x000fe20000000000 */
[----:B------:R-:W-:Y:S01]  /*0c50*/  @!P0 IMAD.IADD R3, R3, 0x1, -R0 ;  /* 0x0000000103038824 */ /* 0x000fe200078e0a00 */
[----:B------:R-:W-:Y:S01]  /*0c60*/  IADD3 R58, R7, 0x28, RZ ;  /* 0x00000028073a7810 */ /* 0x000fe20007ffe0ff */
[----:B------:R-:W-:Y:S01]  /*0c70*/  IMAD R13, R0, R13, R18 ;  /* 0x0000000d000d7224 */ /* 0x000fe200078e0212 */
[----:B------:R-:W-:Y:S01]  /*0c80*/  IABS R55, R60 ;  /* 0x0000003c00377213 */ /* 0x000fe20000000000 */
[----:B------:R-:W-:Y:S01]  /*0c90*/  @!P4 IMAD.IADD R4, R4, 0x1, -R0 ;  /* 0x000000010404c824 */ /* 0x000fe200078e0a00 */
[C---:B------:R-:W-:Y:S01]  /*0ca0*/  ISETP.GT.U32.AND P4, PT, R0.reuse, R15, PT ;  /* 0x0000000f0000720c */ /* 0x040fe20003f84070 */
[----:B------:R-:W-:Y:S01]  /*0cb0*/  IMAD.MOV.U32 R18, RZ, RZ, R8 ;  /* 0x000000ffff127224 */ /* 0x000fe200078e0008 */
[C---:B------:R-:W-:Y:S01]  /*0cc0*/  ISETP.GT.U32.AND P6, PT, R0.reuse, R3, PT ;  /* 0x000000030000720c */ /* 0x040fe20003fc4070 */
[----:B------:R-:W-:Y:S01]  /*0cd0*/  IMAD.HI.U32 R8, R9, R16, RZ ;  /* 0x0000001009087227 */ /* 0x000fe200078e00ff */
[----:B------:R-:W-:-:S02]  /*0ce0*/  ISETP.GT.U32.AND P2, PT, R0, R13, PT ;  /* 0x0000000d0000720c */ /* 0x000fc40003f44070 */
[----:B------:R-:W-:Y:S01]  /*0cf0*/  ISETP.GT.U32.AND P0, PT, R0, R4, PT ;  /* 0x000000040000720c */ /* 0x000fe20003f04070 */
[----:B------:R-:W-:Y:S01]  /*0d00*/  IMAD.MOV R17, RZ, RZ, -R8 ;  /* 0x000000ffff117224 */ /* 0x000fe200078e0a08 */
[----:B------:R-:W-:Y:S01]  /*0d10*/  IABS R53, R58 ;  /* 0x0000003a00357213 */ /* 0x000fe20000000000 */
[----:B------:R-:W-:Y:S01]  /*0d20*/  @!P3 IMAD.IADD R2, R2, 0x1, -R0 ;  /* 0x000000010202b824 */ /* 0x000fe200078e0a00 */
[----:B------:R-:W-:Y:S01]  /*0d30*/  ISETP.GE.AND P3, PT, R5, RZ, PT ;  /* 0x000000ff0500720c */ /* 0x000fe20003f66270 */
[C---:B------:R-:W-:Y:S01]  /*0d40*/  IMAD R8, R0.reuse, R17, R16 ;  /* 0x0000001100087224 */ /* 0x040fe200078e0210 */
[----:B------:R-:W-:Y:S01]  /*0d50*/  IADD3 R62, R7, 0x20, RZ ;  /* 0x00000020073e7810 */ /* 0x000fe20007ffe0ff */
[--C-:B------:R-:W-:Y:S01]  /*0d60*/  @!P4 IMAD.IADD R15, R15, 0x1, -R0.reuse ;  /* 0x000000010f0fc824 */ /* 0x100fe200078e0a00 */
[C---:B------:R-:W-:Y:S01]  /*0d70*/  ISETP.GT.U32.AND P4, PT, R0.reuse, R2, PT ;  /* 0x000000020000720c */ /* 0x040fe20003f84070 */
[--C-:B------:R-:W-:Y:S01]  /*0d80*/  @!P6 IMAD.IADD R3, R3, 0x1, -R0.reuse ;  /* 0x000000010303e824 */ /* 0x100fe200078e0a00 */
[----:B------:R-:W-:Y:S01]  /*0d90*/  IABS R61, R62 ;  /* 0x0000003e003d7213 */ /* 0x000fe20000000000 */
[----:B------:R-:W-:Y:S01]  /*0da0*/  @!P2 IMAD.IADD R13, R13, 0x1, -R0 ;  /* 0x000000010d0da824 */ /* 0x000fe200078e0a00 */
[----:B------:R-:W-:Y:S01]  /*0db0*/  ISETP.GT.U32.AND P6, PT, R0, R15, PT ;  /* 0x0000000f0000720c */ /* 0x000fe20003fc4070 */
[----:B------:R-:W-:Y:S01]  /*0dc0*/  IMAD.HI.U32 R10, R9, R18, RZ ;  /* 0x00000012090a7227 */ /* 0x000fe200078e00ff */
[----:B------:R-:W-:-:S02]  /*0dd0*/  ISETP.GE.AND P2, PT, R20, RZ, PT ;  /* 0x000000ff1400720c */ /* 0x000fc40003f46270 */
[C---:B------:R-:W-:Y:S01]  /*0de0*/  IADD3 R64, R7.reuse, 0x10, RZ ;  /* 0x0000001007407810 */ /* 0x040fe20007ffe0ff */
[----:B------:R-:W-:Y:S01]  /*0df0*/  @!P1 IMAD.MOV R3, RZ, RZ, -R3 ;  /* 0x000000ffff039224 */ /* 0x000fe200078e0a03 */
[----:B------:R-:W-:Y:S01]  /*0e00*/  ISETP.GT.U32.AND P1, PT, R0, R8, PT ;  /* 0x000000080000720c */ /* 0x000fe20003f24070 */
[----:B------:R-:W-:Y:S01]  /*0e10*/  @!P0 IMAD.IADD R4, R4, 0x1, -R0 ;  /* 0x0000000104048824 */ /* 0x000fe200078e0a00 */
[----:B------:R-:W-:Y:S01]  /*0e20*/  ISETP.GT.U32.AND P0, PT, R0, R13, PT ;  /* 0x0000000d0000720c */ /* 0x000fe20003f04070 */
[----:B------:R-:W-:Y:S01]  /*0e30*/  IMAD.MOV R19, RZ, RZ, -R10 ;  /* 0x000000ffff137224 */ /* 0x000fe200078e0a0a */
[----:B------:R-:W-:Y:S01]  /*0e40*/  IABS R63, R64 ;  /* 0x00000040003f7213 */ /* 0x000fe20000000000 */
[----:B------:R-:W-:Y:S01]  /*0e50*/  @!P4 IMAD.IADD R2, R2, 0x1, -R0 ;  /* 0x000000010202c824 */ /* 0x000fe200078e0a00 */
[C---:B------:R-:W-:Y:S01]  /*0e60*/  IADD3 R79, R7.reuse, 0xe, RZ ;  /* 0x0000000e074f7810 */ /* 0x040fe20007ffe0ff */
[----:B------:R-:W-:Y:S01]  /*0e70*/  IMAD R17, R0, R19, R18 ;  /* 0x0000001300117224 */ /* 0x000fe200078e0212 */
[----:B------:R-:W-:Y:S01]  /*0e80*/  IADD3 R18, R7, 0x6e, RZ ;  /* 0x0000006e07127810 */ /* 0x000fe20007ffe0ff */
[----:B------:R-:W-:Y:S01]  /*0e90*/  @!P5 IMAD.MOV R4, RZ, RZ, -R4 ;  /* 0x000000ffff04d224 */ /* 0x000fe200078e0a04 */
[----:B------:R-:W-:Y:S01]  /*0ea0*/  IABS R19, R6 ;  /* 0x0000000600137213 */ /* 0x000fe20000000000 */
[--C-:B------:R-:W-:Y:S01]  /*0eb0*/  @!P6 IMAD.IADD R15, R15, 0x1, -R0.reuse ;  /* 0x000000010f0fe824 */ /* 0x100fe200078e0a00 */
[----:B------:R-:W-:Y:S01]  /*0ec0*/  IABS R16, R18 ;  /* 0x0000001200107213 */ /* 0x000fe20000000000 */
[----:B------:R-:W-:Y:S01]  /*0ed0*/  @!P1 IMAD.IADD R8, R8, 0x1, -R0 ;  /* 0x0000000108089824 */ /* 0x000fe200078e0a00 */
[----:B------:R-:W-:Y:S01]  /*0ee0*/  ISETP.GT.U32.AND P4, PT, R0, R17, PT ;  /* 0x000000110000720c */ /* 0x000fe20003f84070 */
[----:B------:R-:W-:Y:S01]  /*0ef0*/  IMAD.HI.U32 R5, R9, R19, RZ ;  /* 0x0000001309057227 */ /* 0x000fe200078e00ff */
[----:B------:R-:W-:-:S02]  /*0f00*/  ISETP.GE.AND P5, PT, R21, RZ, PT ;  /* 0x000000ff1500720c */ /* 0x000fc40003fa6270 */
[----:B------:R-:W-:Y:S01]  /*0f10*/  ISETP.GE.AND P1, PT, R6, RZ, PT ;  /* 0x000000ff0600720c */ /* 0x000fe20003f26270 */
[----:B------:R-:W-:Y:S01]  /*0f20*/  @!P0 IMAD.IADD R13, R13, 0x1, -R0 ;  /* 0x000000010d0d8824 */ /* 0x000fe200078e0a00 */
[----:B------:R-:W-:Y:S01]  /*0f30*/  ISETP.GE.AND P0, PT, R22, RZ, PT ;  /* 0x000000ff1600720c */ /* 0x000fe20003f06270 */
[----:B------:R-:W-:Y:S01]  /*0f40*/  IMAD.HI.U32 R6, R9, R16, RZ ;  /* 0x0000001009067227 */ /* 0x000fe200078e00ff */
[----:B------:R-:W-:Y:S02]  /*0f50*/  ISETP.GE.AND P6, PT, R23, RZ, PT ;  /* 0x000000ff1700720c */ /* 0x000fe40003fc6270 */
[C---:B------:R-:W-:Y:S01]  /*0f60*/  IADD3 R23, R7.reuse, 0x68, RZ ;  /* 0x0000006807177810 */ /* 0x040fe20007ffe0ff */
[----:B------:R-:W-:Y:S01]  /*0f70*/  IMAD.MOV R10, RZ, RZ, -R5 ;  /* 0x000000ffff0a7224 */ /* 0x000fe200078e0a05 */
[----:B------:R-:W-:Y:S01]  /*0f80*/  IABS R65, R79 ;  /* 0x0000004f00417213 */ /* 0x000fe20000000000 */
[----:B------:R-:W-:Y:S01]  /*0f90*/  IMAD.MOV.U32 R5, RZ, RZ, R13 ;  /* 0x000000ffff057224 */ /* 0x000fe200078e000d */
[----:B------:R-:W-:Y:S01]  /*0fa0*/  IABS R22, R23 ;  /* 0x0000001700167213 */ /* 0x000fe20000000000 */
[----:B------:R-:W-:Y:S01]  /*0fb0*/  IMAD.MOV R13, RZ, RZ, -R6 ;  /* 0x000000ffff0d7224 */ /* 0x000fe200078e0a06 */
[C---:B------:R-:W-:Y:S01]  /*0fc0*/  IADD3 R83, R7.reuse, 0xc, RZ ;  /* 0x0000000c07537810 */ /* 0x040fe20007ffe0ff */
[C---:B------:R-:W-:Y:S01]  /*0fd0*/  IMAD R19, R0.reuse, R10, R19 ;  /* 0x0000000a00137224 */ /* 0x040fe200078e0213 */
[C---:B------:R-:W-:Y:S01]  /*0fe0*/  IADD3 R10, R7.reuse, 0x6c, RZ ;  /* 0x0000006c070a7810 */ /* 0x040fe20007ffe0ff */
[----:B------:R-:W-:Y:S01]  /*0ff0*/  IMAD.MOV.U32 R6, RZ, RZ, R15 ;  /* 0x000000ffff067224 */ /* 0x000fe200078e000f */
[----:B------:R-:W-:Y:S01]  /*1000*/  IADD3 R85, R7, 0x2, RZ ;  /* 0x0000000207557810 */ /* 0x000fe20007ffe0ff */
[----:B------:R-:W-:Y:S01]  /*1010*/  @!P4 IMAD.IADD R17, R17, 0x1, -R0 ;  /* 0x000000011111c824 */ /* 0x000fe200078e0a00 */
[----:B------:R-:W-:Y:S01]  /*1020*/  IABS R20, R10 ;  /* 0x0000000a00147213 */ /* 0x000fe20000000000 */
[----:B------:R-:W-:Y:S01]  /*1030*/  @!P5 IMAD.MOV R6, RZ, RZ, -R6 ;  /* 0x000000ffff06d224 */ /* 0x000fe200078e0a06 */
[C---:B------:R-:W-:Y:S01]  /*1040*/  ISETP.GT.U32.AND P5, PT, R0.reuse, R19, PT ;  /* 0x000000130000720c */ /* 0x040fe20003fa4070 */
[----:B------:R-:W-:Y:S01]  /*1050*/  @!P2 IMAD.MOV R5, RZ, RZ, -R5 ;  /* 0x000000ffff05a224 */ /* 0x000fe200078e0a05 */
[C---:B------:R-:W-:Y:S01]  /*1060*/  ISETP.GT.U32.AND P2, PT, R0.reuse, R17, PT ;  /* 0x000000110000720c */ /* 0x040fe20003f44070 */
[----:B------:R-:W-:Y:S01]  /*1070*/  @!P3 IMAD.MOV R2, RZ, RZ, -R2 ;  /* 0x000000ffff02b224 */ /* 0x000fe200078e0a02 */
[C---:B------:R-:W-:Y:S01]  /*1080*/  ISETP.GT.U32.AND P3, PT, R0.reuse, R8, PT ;  /* 0x000000080000720c */ /* 0x040fe20003f64070 */
[----:B------:R-:W-:Y:S01]  /*1090*/  IMAD R16, R0, R13, R16 ;  /* 0x0000000d00107224 */ /* 0x000fe200078e0210 */
[----:B------:R-:W-:-:S02]  /*10a0*/  IADD3 R13, R7, 0x6a, RZ ;  /* 0x0000006a070d7810 */ /* 0x000fc40007ffe0ff */
[----:B------:R-:W-:Y:S01]  /*10b0*/  ISETP.GE.AND P4, PT, R18, RZ, PT ;  /* 0x000000ff1200720c */ /* 0x000fe20003f86270 */
[----:B------:R-:W-:Y:S01]  /*10c0*/  IMAD.HI.U32 R18, R9, R22, RZ ;  /* 0x0000001609127227 */ /* 0x000fe200078e00ff */
[----:B------:R-:W-:Y:S02]  /*10d0*/  IABS R21, R13 ;  /* 0x0000000d00157213 */ /* 0x000fe40000000000 */
[----:B------:R-:W-:Y:S01]  /*10e0*/  IABS R75, R7 ;  /* 0x00000007004b7213 */ /* 0x000fe20000000000 */
[--C-:B------:R-:W-:Y:S01]  /*10f0*/  @!P5 IMAD.IADD R19, R19, 0x1, -R0.reuse ;  /* 0x000000011313d824 */ /* 0x100fe200078e0a00 */
[----:B------:R-:W-:Y:S01]  /*1100*/  IABS R73, R85 ;  /* 0x0000005500497213 */ /* 0x000fe20000000000 */
[--C-:B------:R-:W-:Y:S01]  /*1110*/  @!P2 IMAD.IADD R17, R17, 0x1, -R0.reuse ;  /* 0x000000011111a824 */ /* 0x100fe200078e0a00 */
[----:B------:R-:W-:Y:S01]  /*1120*/  ISETP.GT.U32.AND P2, PT, R0, R16, PT ;  /* 0x000000100000720c */ /* 0x000fe20003f44070 */
[----:B------:R-:W-:Y:S01]  /*1130*/  @!P3 IMAD.IADD R8, R8, 0x1, -R0 ;  /* 0x000000010808b824 */ /* 0x000fe200078e0a00 */
[----:B------:R-:W-:Y:S01]  /*1140*/  ISETP.GT.U32.AND P5, PT, R0, R19, PT ;  /* 0x000000130000720c */ /* 0x000fe20003fa4070 */
[----:B------:R-:W-:Y:S01]  /*1150*/  IMAD.HI.U32 R15, R9, R21, RZ ;  /* 0x00000015090f7227 */ /* 0x000fe200078e00ff */
[----:B------:R-:W-:-:S02]  /*1160*/  ISETP.GE.AND P3, PT, R10, RZ, PT ;  /* 0x000000ff0a00720c */ /* 0x000fc40003f66270 */
[----:B------:R-:W-:Y:S01]  /*1170*/  SHF.R.S32.HI R223, RZ, 0x5, R223 ;  /* 0x00000005ffdf7819 */ /* 0x000fe200000114df */
[----:B------:R-:W-:Y:S01]  /*1180*/  @!P0 IMAD.MOV R8, RZ, RZ, -R8 ;  /* 0x000000ffff088224 */ /* 0x000fe200078e0a08 */
[----:B------:R-:W-:Y:S01]  /*1190*/  ISETP.GE.AND P0, PT, R13, RZ, PT ;  /* 0x000000ff0d00720c */ /* 0x000fe20003f06270 */
[----:B------:R-:W-:Y:S02]  /*11a0*/  IMAD.MOV.U32 R13, RZ, RZ, R17 ;  /* 0x000000ffff0d7224 */ /* 0x000fe400078e0011 */
[----:B------:R-:W-:-:S04]  /*11b0*/  IMAD.HI.U32 R10, R9, R20, RZ ;  /* 0x00000014090a7227 */ /* 0x000fc800078e00ff */
[----:B------:R-:W-:Y:S01]  /*11c0*/  @!P6 IMAD.MOV R13, RZ, RZ, -R13 ;  /* 0x000000ffff0de224 */ /* 0x000fe200078e0a0d */
[----:B------:R-:W-:Y:S01]  /*11d0*/  ISETP.GE.AND P6, PT, R23, RZ, PT ;  /* 0x000000ff1700720c */ /* 0x000fe20003fc6270 */
[----:B------:R-:W-:Y:S02]  /*11e0*/  @!P2 IMAD.IADD R16, R16, 0x1, -R0 ;  /* 0x000000011010a824 */ /* 0x000fe400078e0a00 */
[----:B------:R-:W-:Y:S02]  /*11f0*/  IMAD.MOV R15, RZ, RZ, -R15 ;  /* 0x000000ffff0f7224 */ /* 0x000fe400078e0a0f */
[----:B------:R-:W-:Y:S01]  /*1200*/  IMAD.MOV R23, RZ, RZ, -R18 ;  /* 0x000000ffff177224 */ /* 0x000fe200078e0a12 */
[----:B------:R-:W-:Y:S01]  /*1210*/  ISETP.GT.U32.AND P2, PT, R0, R16, PT ;  /* 0x000000100000720c */ /* 0x000fe20003f44070 */
[----:B------:R-:W-:Y:S02]  /*1220*/  @!P5 IMAD.IADD R19, R19, 0x1, -R0 ;  /* 0x000000011313d824 */ /* 0x000fe400078e0a00 */
[----:B------:R-:W-:-:S02]  /*1230*/  IMAD.MOV R17, RZ, RZ, -R10 ;  /* 0x000000ffff117224 */ /* 0x000fc400078e0a0a */
[C---:B------:R-:W-:Y:S02]  /*1240*/  IMAD R18, R0.reuse, R15, R21 ;  /* 0x0000000f00127224 */ /* 0x040fe400078e0215 */
[C---:B------:R-:W-:Y:S01]  /*1250*/  IMAD R21, R0.reuse, R23, R22 ;  /* 0x0000001700157224 */ /* 0x040fe200078e0216 */
[----:B------:R-:W-:Y:S01]  /*1260*/  IABS R23, R27 ;  /* 0x0000001b00177213 */ /* 0x000fe20000000000 */
[----:B------:R-:W-:Y:S02]  /*1270*/  IMAD.MOV.U32 R15, RZ, RZ, R19 ;  /* 0x000000ffff0f7224 */ /* 0x000fe400078e0013 */
[C---:B------:R-:W-:Y:S01]  /*1280*/  IMAD R17, R0.reuse, R17, R20 ;  /* 0x0000001100117224 */ /* 0x040fe200078e0214 */
[----:B------:R-:W-:Y:S01]  /*1290*/  IABS R20, R26 ;  /* 0x0000001a00147213 */ /* 0x000fe20000000000 */
[----:B------:R-:W-:Y:S01]  /*12a0*/  @!P1 IMAD.MOV R15, RZ, RZ, -R15 ;  /* 0x000000ffff0f9224 */ /* 0x000fe200078e0a0f */
[----:B------:R-:W-:Y:S01]  /*12b0*/  ISETP.GT.U32.AND P1, PT, R0, R21, PT ;  /* 0x000000150000720c */ /* 0x000fe20003f24070 */
[----:B------:R-:W-:Y:S01]  /*12c0*/  @!P2 IMAD.IADD R16, R16, 0x1, -R0 ;  /* 0x000000011010a824 */ /* 0x000fe200078e0a00 */
[C---:B------:R-:W-:Y:S01]  /*12d0*/  ISETP.GT.U32.AND P5, PT, R0.reuse, R17, PT ;  /* 0x000000110000720c */ /* 0x040fe20003fa4070 */
[----:B------:R-:W-:Y:S01]  /*12e0*/  IMAD.HI.U32 R10, R9, R20, RZ ;  /* 0x00000014090a7227 */ /* 0x000fe200078e00ff */
[----:B------:R-:W-:-:S03]  /*12f0*/  ISETP.GT.U32.AND P2, PT, R0, R18, PT ;  /* 0x000000120000720c */ /* 0x000fc60003f44070 */
[----:B------:R-:W-:Y:S02]  /*1300*/  IMAD.MOV R19, RZ, RZ, -R10 ;  /* 0x000000ffff137224 */ /* 0x000fe400078e0a0a */
[----:B------:R-:W-:-:S04]  /*1310*/  IMAD.HI.U32 R10, R9, R23, RZ ;  /* 0x00000017090a7227 */ /* 0x000fc800078e00ff */
[--C-:B------:R-:W-:Y:S02]  /*1320*/  @!P1 IMAD.IADD R21, R21, 0x1, -R0.reuse ;  /* 0x0000000115159824 */ /* 0x100fe400078e0a00 */
[--C-:B------:R-:W-:Y:S02]  /*1330*/  @!P5 IMAD.IADD R17, R17, 0x1, -R0.reuse ;  /* 0x000000011111d824 */ /* 0x100fe400078e0a00 */
[----:B------:R-:W-:Y:S01]  /*1340*/  @!P2 IMAD.IADD R18, R18, 0x1, -R0 ;  /* 0x000000011212a824 */ /* 0x000fe200078e0a00 */
[C---:B------:R-:W-:Y:S01]  /*1350*/  ISETP.GT.U32.AND P1, PT, R0.reuse, R21, PT ;  /* 0x000000150000720c */ /* 0x040fe20003f24070 */
[C---:B------:R-:W-:Y:S01]  /*1360*/  IMAD R20, R0.reuse, R19, R20 ;  /* 0x0000001300147224 */ /* 0x040fe200078e0214 */
[C---:B------:R-:W-:Y:S01]  /*1370*/  ISETP.GT.U32.AND P5, PT, R0.reuse, R17, PT ;  /* 0x000000110000720c */ /* 0x040fe20003fa4070 */
[----:B------:R-:W-:Y:S01]  /*1380*/  IMAD.HI.U32 R19, R9, R24, RZ ;  /* 0x0000001809137227 */ /* 0x000fe200078e00ff */
[----:B------:R-:W-:-:S03]  /*1390*/  ISETP.GT.U32.AND P2, PT, R0, R18, PT ;  /* 0x000000120000720c */ /* 0x000fc60003f44070 */
[----:B------:R-:W-:Y:S02]  /*13a0*/  IMAD.MOV R10, RZ, RZ, -R10 ;  /* 0x000000ffff0a7224 */ /* 0x000fe400078e0a0a */
[----:B------:R-:W-:-:S04]  /*13b0*/  IMAD.HI.U32 R22, R9, R25, RZ ;  /* 0x0000001909167227 */ /* 0x000fc800078e00ff */
[----:B------:R-:W-:Y:S02]  /*13c0*/  IMAD.MOV R19, RZ, RZ, -R19 ;  /* 0x000000ffff137224 */ /* 0x000fe400078e0a13 */
[C---:B------:R-:W-:Y:S02]  /*13d0*/  IMAD R23, R0.reuse, R10, R23 ;  /* 0x0000000a00177224 */ /* 0x040fe400078e0217 */
[----:B------:R-:W-:Y:S02]  /*13e0*/  IMAD.MOV R10, RZ, RZ, -R22 ;  /* 0x000000ffff0a7224 */ /* 0x000fe400078e0a16 */
[C---:B------:R-:W-:Y:S02]  /*13f0*/  IMAD R22, R0.reuse, R19, R24 ;  /* 0x0000001300167224 */ /* 0x040fe400078e0218 */
[--C-:B------:R-:W-:Y:S02]  /*1400*/  @!P1 IMAD.IADD R21, R21, 0x1, -R0.reuse ;  /* 0x0000000115159824 */ /* 0x100fe400078e0a00 */
[----:B------:R-:W-:Y:S01]  /*1410*/  @!P5 IMAD.IADD R17, R17, 0x1, -R0 ;  /* 0x000000011111d824 */ /* 0x000fe200078e0a00 */
[C---:B------:R-:W-:Y:S01]  /*1420*/  ISETP.GT.U32.AND P5, PT, R0.reuse, R20, PT ;  /* 0x000000140000720c */ /* 0x040fe20003fa4070 */
[C---:B------:R-:W-:Y:S01]  /*1430*/  IMAD R25, R0.reuse, R10, R25 ;  /* 0x0000000a00197224 */ /* 0x040fe200078e0219 */
[----:B------:R-:W-:Y:S01]  /*1440*/  ISETP.GT.U32.AND P1, PT, R0, R22, PT ;  /* 0x000000160000720c */ /* 0x000fe20003f24070 */
[----:B------:R-:W-:-:S02]  /*1450*/  IMAD.MOV.U32 R19, RZ, RZ, R21 ;  /* 0x000000ffff137224 */ /* 0x000fc400078e0015 */
[----:B------:R-:W-:Y:S01]  /*1460*/  @!P3 IMAD.MOV R17, RZ, RZ, -R17 ;  /* 0x000000ffff11b224 */ /* 0x000fe200078e0a11 */
[----:B------:R-:W-:Y:S01]  /*1470*/  ISETP.GT.U32.AND P3, PT, R0, R23, PT ;  /* 0x000000170000720c */ /* 0x000fe20003f64070 */
[----:B------:R-:W-:Y:S01]  /*1480*/  @!P4 IMAD.MOV R16, RZ, RZ, -R16 ;  /* 0x000000ffff10c224 */ /* 0x000fe200078e0a10 */
[----:B------:R-:W-:Y:S01]  /*1490*/  ISETP.GE.AND P4, PT, R26, RZ, PT ;  /* 0x000000ff1a00720c */ /* 0x000fe20003f86270 */
[----:B------:R-:W-:Y:S01]  /*14a0*/  @!P6 IMAD.MOV R19, RZ, RZ, -R19 ;  /* 0x000000ffff13e224 */ /* 0x000fe200078e0a13 */
[----:B------:R-:W-:Y:S01]  /*14b0*/  ISETP.GT.U32.AND P6, PT, R0, R25, PT ;  /* 0x000000190000720c */ /* 0x000fe20003fc4070 */
[--C-:B------:R-:W-:Y:S01]  /*14c0*/  @!P2 IMAD.IADD R18, R18, 0x1, -R0.reuse ;  /* 0x000000011212a824 */ /* 0x100fe200078e0a00 */
[----:B------:R-:W-:Y:S01]  /*14d0*/  IADD3 R26, R7, 0x5e, RZ ;  /* 0x0000005e071a7810 */ /* 0x000fe20007ffe0ff */
[----:B------:R-:W-:Y:S01]  /*14e0*/  @!P5 IMAD.IADD R20, R20, 0x1, -R0 ;  /* 0x000000011414d824 */ /* 0x000fe200078e0a00 */
[----:B------:R-:W-:Y:S01]  /*14f0*/  ISETP.GE.AND P2, PT, R27, RZ, PT ;  /* 0x000000ff1b00720c */ /* 0x000fe20003f46270 */
[----:B------:R-:W-:Y:S01]  /*1500*/  @!P0 IMAD.MOV R18, RZ, RZ, -R18 ;  /* 0x000000ffff128224 */ /* 0x000fe200078e0a12 */
[----:B------:R-:W-:Y:S01]  /*1510*/  IABS R24, R26 ;  /* 0x0000001a00187213 */ /* 0x000fe20000000000 */
[--C-:B------:R-:W-:Y:S01]  /*1520*/  @!P1 IMAD.IADD R22, R22, 0x1, -R0.reuse ;  /* 0x0000000116169824 */ /* 0x100fe200078e0a00 */
[----:B------:R-:W-:Y:S01]  /*1530*/  ISETP.GE.AND P0, PT, R28, RZ, PT ;  /* 0x000000ff1c00720c */ /* 0x000fe20003f06270 */
[----:B------:R-:W-:Y:S01]  /*1540*/  @!P3 IMAD.IADD R23, R23, 0x1, -R0 ;  /* 0x000000011717b824 */ /* 0x000fe200078e0a00 */
[----:B------:R-:W-:Y:S01]  /*1550*/  IADD3 R28, R7, 0x5c, RZ ;  /* 0x0000005c071c7810 */ /* 0x000fe20007ffe0ff */
[----:B------:R-:W-:Y:S01]  /*1560*/  IMAD.HI.U32 R10, R9, R24, RZ ;  /* 0x00000018090a7227 */ /* 0x000fe200078e00ff */
[----:B------:R-:W-:-:S02]  /*1570*/  ISETP.GT.U32.AND P5, PT, R0, R20, PT ;  /* 0x000000140000720c */ /* 0x000fc40003fa4070 */
[----:B------:R-:W-:Y:S01]  /*1580*/  IABS R27, R28 ;  /* 0x0000001c001b7213 */ /* 0x000fe20000000000 */
[----:B------:R-:W-:Y:S01]  /*1590*/  @!P6 IMAD.IADD R25, R25, 0x1, -R0 ;  /* 0x000000011919e824 */ /* 0x000fe200078e0a00 */
[C---:B------:R-:W-:Y:S01]  /*15a0*/  ISETP.GT.U32.AND P6, PT, R0.reuse, R22, PT ;  /* 0x000000160000720c */ /* 0x040fe20003fc4070 */
[----:B------:R-:W-:Y:S01]  /*15b0*/  IMAD.MOV R21, RZ, RZ, -R10 ;  /* 0x000000ffff157224 */ /* 0x000fe200078e0a0a */
[----:B------:R-:W-:Y:S01]  /*15c0*/  ISETP.GT.U32.AND P1, PT, R0, R23, PT ;  /* 0x000000170000720c */ /* 0x000fe20003f24070 */
[----:B------:R-:W-:Y:S01]  /*15d0*/  IMAD.HI.U32 R10, R9, R27, RZ ;  /* 0x0000001b090a7227 */ /* 0x000fe200078e00ff */
[----:B------:R-:W-:-:S03]  /*15e0*/  ISETP.GE.AND P3, PT, R26, RZ, PT ;  /* 0x000000ff1a00720c */ /* 0x000fc60003f66270 */
[----:B------:R-:W-:Y:S02]  /*15f0*/  IMAD.MOV R10, RZ, RZ, -R10 ;  /* 0x000000ffff0a7224 */ /* 0x000fe400078e0a0a */
[C---:B------:R-:W-:Y:S01]  /*1600*/  IMAD R24, R0.reuse, R21, R24 ;  /* 0x0000001500187224 */ /* 0x040fe200078e0218 */
[----:B------:R-:W-:Y:S01]  /*1610*/  IADD3 R21, R7, 0x5a, RZ ;  /* 0x0000005a07157810 */ /* 0x000fe20007ffe0ff */
[----:B------:R-:W-:Y:S02]  /*1620*/  IMAD R27, R0, R10, R27 ;  /* 0x0000000a001b7224 */ /* 0x000fe400078e021b */
[--C-:B------:R-:W-:Y:S01]  /*1630*/  @!P5 IMAD.IADD R20, R20, 0x1, -R0.reuse ;  /* 0x000000011414d824 */ /* 0x100fe200078e0a00 */
[----:B------:R-:W-:Y:S01]  /*1640*/  ISETP.GE.AND P5, PT, R29, RZ, PT ;  /* 0x000000ff1d00720c */ /* 0x000fe20003fa6270 */
[--C-:B------:R-:W-:Y:S01]  /*1650*/  @!P6 IMAD.IADD R22, R22, 0x1, -R0.reuse ;  /* 0x000000011616e824 */ /* 0x100fe200078e0a00 */
[C---:B------:R-:W-:Y:S01]  /*1660*/  ISETP.GT.U32.AND P6, PT, R0.reuse, R27, PT ;  /* 0x0000001b0000720c */ /* 0x040fe20003fc4070 */
[----:B------:R-:W-:Y:S01]  /*1670*/  @!P1 IMAD.IADD R23, R23, 0x1, -R0 ;  /* 0x0000000117179824 */ /* 0x000fe200078e0a00 */
[C---:B------:R-:W-:Y:S01]  /*1680*/  ISETP.GT.U32.AND P1, PT, R0.reuse, R24, PT ;  /* 0x000000180000720c */ /* 0x040fe20003f24070 */
[----:B------:R-:W-:Y:S01]  /*1690*/  @!P4 IMAD.MOV R20, RZ, RZ, -R20 ;  /* 0x000000ffff14c224 */ /* 0x000fe200078e0a14 */
[----:B------:R-:W-:Y:S01]  /*16a0*/  ISETP.GT.U32.AND P4, PT, R0, R25, PT ;  /* 0x000000190000720c */ /* 0x000fe20003f84070 */
[----:B------:R-:W-:Y:S01]  /*16b0*/  IMAD.HI.U32 R26, R9, R30, RZ ;  /* 0x0000001e091a7227 */ /* 0x000fe200078e00ff */
[----:B------:R-:W-:-:S03]  /*16c0*/  IABS R29, R21 ;  /* 0x00000015001d7213 */ /* 0x000fc60000000000 */
[----:B------:R-:W-:Y:S02]  /*16d0*/  @!P0 IMAD.MOV R22, RZ, RZ, -R22 ;  /* 0x000000ffff168224 */ /* 0x000fe400078e0a16 */
[----:B------:R-:W-:-:S04]  /*16e0*/  IMAD.HI.U32 R10, R9, R29, RZ ;  /* 0x0000001d090a7227 */ /* 0x000fc800078e00ff */
[--C-:B------:R-:W-:Y:S02]  /*16f0*/  @!P6 IMAD.IADD R27, R27, 0x1, -R0.reuse ;  /* 0x000000011b1be824 */ /* 0x100fe400078e0a00 */
[----:B------:R-:W-:Y:S01]  /*1700*/  @!P1 IMAD.IADD R24, R24, 0x1, -R0 ;  /* 0x0000000118189824 */ /* 0x000fe200078e0a00 */
[----:B------:R-:W-:Y:S01]  /*1710*/  ISETP.GE.AND P1, PT, R21, RZ, PT ;  /* 0x000000ff1500720c */ /* 0x000fe20003f26270 */
[----:B------:R-:W-:Y:S01]  /*1720*/  IMAD.MOV R10, RZ, RZ, -R10 ;  /* 0x000000ffff0a7224 */ /* 0x000fe200078e0a0a */
[----:B------:R-:W-:Y:S01]  /*1730*/  ISETP.GT.U32.AND P6, PT, R0, R27, PT ;  /* 0x0000001b0000720c */ /* 0x000fe20003fc4070 */
[----:B------:R-:W-:Y:S01]  /*1740*/  @!P4 IMAD.IADD R25, R25, 0x1, -R0 ;  /* 0x000000011919c824 */ /* 0x000fe200078e0a00 */
[----:B------:R-:W-:Y:S01]  /*1750*/  ISETP.GE.AND P4, PT, R28, RZ, PT ;  /* 0x000000ff1c00720c */ /* 0x000fe20003f86270 */
[----:B------:R-:W-:Y:S02]  /*1760*/  IMAD.MOV.U32 R21, RZ, RZ, R23 ;  /* 0x000000ffff157224 */ /* 0x000fe400078e0017 */
[----:B------:R-:W-:-:S02]  /*1770*/  IMAD.MOV R23, RZ, RZ, -R26 ;  /* 0x000000ffff177224 */ /* 0x000fc400078e0a1a */
[----:B------:R-:W-:-:S04]  /*1780*/  IMAD.HI.U32 R28, R9, R31, RZ ;  /* 0x0000001f091c7227 */ /* 0x000fc800078e00ff */
[C---:B------:R-:W-:Y:S02]  /*1790*/  IMAD R26, R0.reuse, R10, R29 ;  /* 0x0000000a001a7224 */ /* 0x040fe400078e021d */
[C---:B------:R-:W-:Y:S01]  /*17a0*/  IMAD R29, R0.reuse, R23, R30 ;  /* 0x00000017001d7224 */ /* 0x040fe200078e021e */
[----:B------:R-:W-:Y:S01]  /*17b0*/  IABS R30, R35 ;  /* 0x00000023001e7213 */ /* 0x000fe20000000000 */
[----:B------:R-:W-:Y:S01]  /*17c0*/  IMAD.MOV R28, RZ, RZ, -R28 ;  /* 0x000000ffff1c7224 */ /* 0x000fe200078e0a1c */
[C---:B------:R-:W-:Y:S01]  /*17d0*/  ISETP.GT.U32.AND P0, PT, R0.reuse, R26, PT ;  /* 0x0000001a0000720c */ /* 0x040fe20003f04070 */
[----:B------:R-:W-:Y:S02]  /*17e0*/  IMAD.MOV.U32 R23, RZ, RZ, R25 ;  /* 0x000000ffff177224 */ /* 0x000fe400078e0019 */
[C---:B------:R-:W-:Y:S01]  /*17f0*/  IMAD R28, R0.reuse, R28, R31 ;  /* 0x0000001c001c7224 */ /* 0x040fe200078e021f */
[----:B------:R-:W-:Y:S01]  /*1800*/  IABS R31, R34 ;  /* 0x00000022001f7213 */ /* 0x000fe20000000000 */
[----:B------:R-:W-:Y:S01]  /*1810*/  @!P5 IMAD.MOV R23, RZ, RZ, -R23 ;  /* 0x000000ffff17d224 */ /* 0x000fe200078e0a17 */
[C---:B------:R-:W-:Y:S01]  /*1820*/  ISETP.GT.U32.AND P5, PT, R0.reuse, R29, PT ;  /* 0x0000001d0000720c */ /* 0x040fe20003fa4070 */
[----:B------:R-:W-:Y:S01]  /*1830*/  @!P6 IMAD.IADD R27, R27, 0x1, -R0 ;  /* 0x000000011b1be824 */ /* 0x000fe200078e0a00 */
[----:B------:R-:W-:Y:S01]  /*1840*/  ISETP.GT.U32.AND P6, PT, R0, R28, PT ;  /* 0x0000001c0000720c */ /* 0x000fe20003fc4070 */
[----:B------:R-:W-:-:S04]  /*1850*/  IMAD.HI.U32 R10, R9, R31, RZ ;  /* 0x0000001f090a7227 */ /* 0x000fc800078e00ff */
[----:B------:R-:W-:Y:S01]  /*1860*/  @!P0 IMAD.IADD R26, R26, 0x1, -R0 ;  /* 0x000000011a1a8824 */ /* 0x000fe200078e0a00 */
[----:B------:R-:W-:Y:S01]  /*1870*/  ISETP.GE.AND P0, PT, R33, RZ, PT ;  /* 0x000000ff2100720c */ /* 0x000fe20003f06270 */
[----:B------:R-:W-:Y:S01]  /*1880*/  IMAD.MOV R25, RZ, RZ, -R10 ;  /* 0x000000ffff197224 */ /* 0x000fe200078e0a0a */
[----:B------:R-:W-:Y:S01]  /*1890*/  IABS R33, R36 ;  /* 0x0000002400217213 */ /* 0x000fe20000000000 */
[----:B------:R-:W-:-:S04]  /*18a0*/  IMAD.HI.U32 R10, R9, R30, RZ ;  /* 0x0000001e090a7227 */ /* 0x000fc800078e00ff */
[--C-:B------:R-:W-:Y:S01]  /*18b0*/  @!P5 IMAD.IADD R29, R29, 0x1, -R0.reuse ;  /* 0x000000011d1dd824 */ /* 0x100fe200078e0a00 */
[----:B------:R-:W-:Y:S01]  /*18c0*/  ISETP.GT.U32.AND P5, PT, R0, R26, PT ;  /* 0x0000001a0000720c */ /* 0x000fe20003fa4070 */
[----:B------:R-:W-:Y:S02]  /*18d0*/  @!P6 IMAD.IADD R28, R28, 0x1, -R0 ;  /* 0x000000011c1ce824 */ /* 0x000fe400078e0a00 */
[----:B------:R-:W-:Y:S01]  /*18e0*/  @!P2 IMAD.MOV R21, RZ, RZ, -R21 ;  /* 0x000000ffff15a224 */ /* 0x000fe200078e0a15 */
[C---:B------:R-:W-:Y:S01]  /*18f0*/  ISETP.GT.U32.AND P6, PT, R0.reuse, R29, PT ;  /* 0x0000001d0000720c */ /* 0x040fe20003fc4070 */
[C---:B------:R-:W-:Y:S01]  /*1900*/  IMAD R31, R0.reuse, R25, R31 ;  /* 0x00000019001f7224 */ /* 0x040fe200078e021f */
[----:B------:R-:W-:Y:S01]  /*1910*/  ISETP.GT.U32.AND P2, PT, R0, R24, PT ;  /* 0x000000180000720c */ /* 0x000fe20003f44070 */
[----:B------:R-:W-:Y:S02]  /*1920*/  IMAD.MOV R25, RZ, RZ, -R10 ;  /* 0x000000ffff197224 */ /* 0x000fe400078e0a0a */
[----:B------:R-:W-:-:S04]  /*1930*/  IMAD.HI.U32 R10, R9, R33, RZ ;  /* 0x00000021090a7227 */ /* 0x000fc800078e00ff */
[----:B------:R-:W-:Y:S01]  /*1940*/  @!P5 IMAD.IADD R26, R26, 0x1, -R0 ;  /* 0x000000011a1ad824 */ /* 0x000fe200078e0a00 */
[C---:B------:R-:W-:Y:S01]  /*1950*/  ISETP.GT.U32.AND P5, PT, R0.reuse, R31, PT ;  /* 0x0000001f0000720c */ /* 0x040fe20003fa4070 */
[----:B------:R-:W-:Y:S02]  /*1960*/  IMAD R30, R0, R25, R30 ;  /* 0x00000019001e7224 */ /* 0x000fe400078e021e */
[--C-:B------:R-:W-:Y:S02]  /*1970*/  @!P6 IMAD.IADD R29, R29, 0x1, -R0.reuse ;  /* 0x000000011d1de824 */ /* 0x100fe400078e0a00 */
[----:B------:R-:W-:Y:S01]  /*1980*/  @!P2 IMAD.IADD R24, R24, 0x1, -R0 ;  /* 0x000000011818a824 */ /* 0x000fe200078e0a00 */
[----:B------:R-:W-:Y:S01]  /*1990*/  ISETP.GT.U32.AND P6, PT, R0, R30, PT ;  /* 0x0000001e0000720c */ /* 0x000fe20003fc4070 */
[----:B------:R-:W-:Y:S01]  /*19a0*/  IMAD.MOV R25, RZ, RZ, -R10 ;  /* 0x000000ffff197224 */ /* 0x000fe200078e0a0a */
[----:B------:R-:W-:Y:S01]  /*19b0*/  ISETP.GE.AND P2, PT, R32, RZ, PT ;  /* 0x000000ff2000720c */ /* 0x000fe20003f46270 */
[----:B------:R-:W-:Y:S01]  /*19c0*/  @!P3 IMAD.MOV R24, RZ, RZ, -R24 ;  /* 0x000000ffff18b224 */ /* 0x000fe200078e0a18 */
[C---:B------:R-:W-:Y:S01]  /*19d0*/  ISETP.GT.U32.AND P3, PT, R0.reuse, R28, PT ;  /* 0x0000001c0000720c */ /* 0x040fe20003f64070 */
[----:B------:R-:W-:Y:S01]  /*19e0*/  IMAD R33, R0, R25, R33 ;  /* 0x0000001900217224 */ /* 0x000fe200078e0221 */
[----:B------:R-:W-:Y:S01]  /*19f0*/  IABS R32, R37 ;  /* 0x0000002500207213 */ /* 0x000fe20000000000 */
[----:B------:R-:W-:Y:S01]  /*1a00*/  @!P5 IMAD.IADD R31, R31, 0x1, -R0 ;  /* 0x000000011f1fd824 */ /* 0x000fe200078e0a00 */
[----:B------:R-:W-:Y:S01]  /*1a10*/  ISETP.GE.AND P5, PT, R35, RZ, PT ;  /* 0x000000ff2300720c */ /* 0x000fe20003fa6270 */
[----:B------:R-:W-:-:S02]  /*1a20*/  IMAD.MOV.U32 R25, RZ, RZ, R27 ;  /* 0x000000ffff197224 */ /* 0x000fc400078e001b */
[----:B------:R-:W-:-:S04]  /*1a30*/  IMAD.HI.U32 R10, R9, R32, RZ ;  /* 0x00000020090a7227 */ /* 0x000fc800078e00ff */
[----:B------:R-:W-:Y:S01]  /*1a40*/  @!P6 IMAD.IADD R30, R30, 0x1, -R0 ;  /* 0x000000011e1ee824 */ /* 0x000fe200078e0a00 */
[----:B------:R-:W-:Y:S01]  /*1a50*/  ISETP.GT.U32.AND P6, PT, R0, R31, PT ;  /* 0x0000001f0000720c */ /* 0x000fe20003fc4070 */
[----:B------:R-:W-:Y:S02]  /*1a60*/  IMAD.MOV R35, RZ, RZ, -R10 ;  /* 0x000000ffff237224 */ /* 0x000fe400078e0a0a */
[----:B------:R-:W-:Y:S01]  /*1a70*/  @!P3 IMAD.IADD R28, R28, 0x1, -R0 ;  /* 0x000000011c1cb824 */ /* 0x000fe200078e0a00 */
[----:B------:R-:W-:Y:S01]  /*1a80*/  ISETP.GE.AND P3, PT, R34, RZ, PT ;  /* 0x000000ff2200720c */ /* 0x000fe20003f66270 */
[----:B------:R-:W-:Y:S01]  /*1a90*/  @!P4 IMAD.MOV R25, RZ, RZ, -R25 ;  /* 0x000000ffff19c224 */ /* 0x000fe200078e0a19 */
[----:B------:R-:W-:Y:S01]  /*1aa0*/  IABS R34, R38 ;  /* 0x0000002600227213 */ /* 0x000fe20000000000 */
[C---:B------:R-:W-:Y:S01]  /*1ab0*/  IMAD R32, R0.reuse, R35, R32 ;  /* 0x0000002300207224 */ /* 0x040fe200078e0220 */
[----:B------:R-:W-:Y:S01]  /*1ac0*/  ISETP.GT.U32.AND P4, PT, R0, R33, PT ;  /* 0x000000210000720c */ /* 0x000fe20003f84070 */
[----:B------:R-:W-:Y:S01]  /*1ad0*/  IMAD.MOV.U32 R27, RZ, RZ, R29 ;  /* 0x000000ffff1b7224 */ /* 0x000fe200078e001d */
[----:B------:R-:W-:Y:S01]  /*1ae0*/  IADD3 R29, R7, 0x4a, RZ ;  /* 0x0000004a071d7810 */ /* 0x000fe20007ffe0ff */
[----:B------:R-:W-:-:S04]  /*1af0*/  IMAD.HI.U32 R10, R9, R34, RZ ;  /* 0x00000022090a7227 */ /* 0x000fc800078e00ff */
[----:B------:R-:W-:Y:S01]  /*1b00*/  @!P6 IMAD.IADD R31, R31, 0x1, -R0 ;  /* 0x000000011f1fe824 */ /* 0x000fe200078e0a00 */
[C---:B------:R-:W-:Y:S01]  /*1b10*/  ISETP.GT.U32.AND P6, PT, R0.reuse, R32, PT ;  /* 0x000000200000720c */ /* 0x040fe20003fc4070 */
[----:B------:R-:W-:Y:S01]  /*1b20*/  @!P1 IMAD.MOV R26, RZ, RZ, -R26 ;  /* 0x000000ffff1a9224 */ /* 0x000fe200078e0a1a */
[C---:B------:R-:W-:Y:S01]  /*1b30*/  ISETP.GT.U32.AND P1, PT, R0.reuse, R30, PT ;  /* 0x0000001e0000720c */ /* 0x040fe20003f24070 */
[----:B------:R-:W-:Y:S01]  /*1b40*/  IMAD.MOV R35, RZ, RZ, -R10 ;  /* 0x000000ffff237224 */ /* 0x000fe200078e0a0a */
[----:B------:R-:W-:Y:S01]  /*1b50*/  IABS R10, R29 ;  /* 0x0000001d000a7213 */ /* 0x000fe20000000000 */
[----:B------:R-:W-:Y:S01]  /*1b60*/  @!P4 IMAD.IADD R33, R33, 0x1, -R0 ;  /* 0x000000012121c824 */ /* 0x000fe200078e0a00 */
[----:B------:R-:W-:Y:S01]  /*1b70*/  ISETP.GE.AND P4, PT, R29, RZ, PT ;  /* 0x000000ff1d00720c */ /* 0x000fe20003f86270 */
[----:B------:R-:W-:Y:S02]  /*1b80*/  IMAD R35, R0, R35, R34 ;  /* 0x0000002300237224 */ /* 0x000fe400078e0222 */
[----:B------:R-:W-:-:S02]  /*1b90*/  IMAD.MOV.U32 R34, RZ, RZ, R10 ;  /* 0x000000ffff227224 */ /* 0x000fc400078e000a */
[----:B------:R-:W-:Y:S02]  /*1ba0*/  IMAD.MOV.U32 R29, RZ, RZ, R31 ;  /* 0x000000ffff1d7224 */ /* 0x000fe400078e001f */
[----:B------:R-:W-:Y:S01]  /*1bb0*/  @!P6 IMAD.IADD R32, R32, 0x1, -R0 ;  /* 0x000000012020e824 */ /* 0x000fe200078e0a00 */
[----:B------:R-:W-:Y:S01]  /*1bc0*/  ISETP.GT.U32.AND P6, PT, R0, R33, PT ;  /* 0x000000210000720c */ /* 0x000fe20003fc4070 */
[----:B------:R-:W-:-:S04]  /*1bd0*/  IMAD.HI.U32 R10, R9, R34, RZ ;  /* 0x00000022090a7227 */ /* 0x000fc800078e00ff */
[----:B------:R-:W-:Y:S01]  /*1be0*/  @!P1 IMAD.IADD R30, R30, 0x1, -R0 ;  /* 0x000000011e1e9824 */ /* 0x000fe200078e0a00 */
[----:B------:R-:W-:Y:S01]  /*1bf0*/  ISETP.GE.AND P1, PT, R38, RZ, PT ;  /* 0x000000ff2600720c */ /* 0x000fe20003f26270 */
[----:B------:R-:W-:Y:S01]  /*1c00*/  IMAD.MOV R31, RZ, RZ, -R10 ;  /* 0x000000ffff1f7224 */ /* 0x000fe200078e0a0a */
[----:B------:R-:W-:Y:S01]  /*1c10*/  IABS R38, R41 ;  /* 0x0000002900267213 */ /* 0x000fe20000000000 */
[----:B------:R-:W-:Y:S01]  /*1c20*/  @!P5 IMAD.MOV R30, RZ, RZ, -R30 ;  /* 0x000000ffff1ed224 */ /* 0x000fe200078e0a1e */
[C---:B------:R-:W-:Y:S01]  /*1c30*/  ISETP.GT.U32.AND P5, PT, R0.reuse, R35, PT ;  /* 0x000000230000720c */ /* 0x040fe20003fa4070 */
[----:B------:R-:W-:Y:S02]  /*1c40*/  IMAD R34, R0, R31, R34 ;  /* 0x0000001f00227224 */ /* 0x000fe400078e0222 */
[----:B------:R-:W-:Y:S01]  /*1c50*/  @!P2 IMAD.MOV R27, RZ, RZ, -R27 ;  /* 0x000000ffff1ba224 */ /* 0x000fe200078e0a1b */
[----:B------:R-:W-:Y:S01]  /*1c60*/  ISETP.GE.AND P2, PT, R36, RZ, PT ;  /* 0x000000ff2400720c */ /* 0x000fe20003f46270 */
[----:B------:R-:W-:Y:S01]  /*1c70*/  @!P6 IMAD.IADD R33, R33, 0x1, -R0 ;  /* 0x000000012121e824 */ /* 0x000fe200078e0a00 */
[C---:B------:R-:W-:Y:S01]  /*1c80*/  ISETP.GT.U32.AND P6, PT, R0.reuse, R34, PT ;  /* 0x000000220000720c */ /* 0x040fe20003fc4070 */
[----:B------:R-:W-:Y:S01]  /*1c90*/  @!P3 IMAD.MOV R29, RZ, RZ, -R29 ;  /* 0x000000ffff1db224 */ /* 0x000fe200078e0a1d */
[----:B------:R-:W-:Y:S01]  /*1ca0*/  ISETP.GT.U32.AND P3, PT, R0, R32, PT ;  /* 0x000000200000720c */ /* 0x000fe20003f64070 */
[----:B------:R-:W-:Y:S01]  /*1cb0*/  IMAD.HI.U32 R31, R9, R38, RZ ;  /* 0x00000026091f7227 */ /* 0x000fe200078e00ff */
[----:B------:R-:W-:-:S03]  /*1cc0*/  IADD3 R36, R7, 0x48, RZ ;  /* 0x0000004807247810 */ /* 0x000fc60007ffe0ff */
[----:B------:R-:W-:Y:S01]  /*1cd0*/  @!P0 IMAD.MOV R28, RZ, RZ, -R28 ;  /* 0x000000ffff1c8224 */ /* 0x000fe200078e0a1c */
[----:B------:R-:W-:Y:S01]  /*1ce0*/  ISETP.GE.AND P0, PT, R37, RZ, PT ;  /* 0x000000ff2500720c */ /* 0x000fe20003f06270 */
[----:B------:R-:W-:Y:S01]  /*1cf0*/  IMAD.MOV R39, RZ, RZ, -R31 ;  /* 0x000000ffff277224 */ /* 0x000fe200078e0a1f */
[----:B------:R-:W-:Y:S01]  /*1d00*/  IABS R37, R36 ;  /* 0x0000002400257213 */ /* 0x000fe20000000000 */
[----:B------:R-:W-:Y:S01]  /*1d10*/  @!P5 IMAD.IADD R35, R35, 0x1, -R0 ;  /* 0x000000012323d824 */ /* 0x000fe200078e0a00 */
[----:B------:R-:W-:Y:S01]  /*1d20*/  ISETP.GE.AND P5, PT, R41, RZ, PT ;  /* 0x000000ff2900720c */ /* 0x000fe20003fa6270 */
[----:B------:R-:W-:Y:S02]  /*1d30*/  IMAD.MOV.U32 R31, RZ, RZ, R33 ;  /* 0x000000ffff1f7224 */ /* 0x000fe400078e0021 */
[----:B------:R-:W-:-:S04]  /*1d40*/  IMAD.HI.U32 R10, R9, R37, RZ ;  /* 0x00000025090a7227 */ /* 0x000fc800078e00ff */
[--C-:B------:R-:W-:Y:S02]  /*1d50*/  @!P6 IMAD.IADD R34, R34, 0x1, -R0.reuse ;  /* 0x000000012222e824 */ /* 0x100fe400078e0a00 */
[----:B------:R-:W-:Y:S01]  /*1d60*/  @!P2 IMAD.MOV R31, RZ, RZ, -R31 ;  /* 0x000000ffff1fa224 */ /* 0x000fe200078e0a1f */
[----:B------:R-:W-:Y:S01]  /*1d70*/  ISETP.GT.U32.AND P2, PT, R0, R35, PT ;  /* 0x000000230000720c */ /* 0x000fe20003f44070 */
[----:B------:R-:W-:Y:S01]  /*1d80*/  @!P3 IMAD.IADD R32, R32, 0x1, -R0 ;  /* 0x000000012020b824 */ /* 0x000fe200078e0a00 */
[----:B------:R-:W-:Y:S01]  /*1d90*/  ISETP.GE.AND P3, PT, R36, RZ, PT ;  /* 0x000000ff2400720c */ /* 0x000fe20003f66270 */
[----:B------:R-:W-:Y:S01]  /*1da0*/  IMAD.MOV R36, RZ, RZ, -R10 ;  /* 0x000000ffff247224 */ /* 0x000fe200078e0a0a */
[----:B------:R-:W-:Y:S01]  /*1db0*/  ISETP.GT.U32.AND P6, PT, R0, R34, PT ;  /* 0x000000220000720c */ /* 0x000fe20003fc4070 */
[----:B------:R-:W-:-:S04]  /*1dc0*/  IMAD.HI.U32 R10, R9, R40, RZ ;  /* 0x00000028090a7227 */ /* 0x000fc800078e00ff */
[C---:B------:R-:W-:Y:S02]  /*1dd0*/  IMAD R37, R0.reuse, R36, R37 ;  /* 0x0000002400257224 */ /* 0x040fe400078e0225 */
[----:B------:R-:W-:Y:S02]  /*1de0*/  IMAD.MOV R33, RZ, RZ, -R10 ;  /* 0x000000ffff217224 */ /* 0x000fe400078e0a0a */
[C---:B------:R-:W-:Y:S02]  /*1df0*/  IMAD R36, R0.reuse, R39, R38 ;  /* 0x0000002700247224 */ /* 0x040fe400078e0226 */
[----:B------:R-:W-:Y:S01]  /*1e00*/  @!P0 IMAD.MOV R32, RZ, RZ, -R32 ;  /* 0x000000ffff208224 */ /* 0x000fe200078e0a20 */
[C---:B------:R-:W-:Y:S01]  /*1e10*/  ISETP.GT.U32.AND P0, PT, R0.reuse, R37, PT ;  /* 0x000000250000720c */ /* 0x040fe20003f04070 */
[C---:B------:R-:W-:Y:S01]  /*1e20*/  IMAD R39, R0.reuse, R33, R40 ;  /* 0x0000002100277224 */ /* 0x040fe200078e0228 */
[----:B------:R-:W-:Y:S01]  /*1e30*/  IABS R40, R46 ;  /* 0x0000002e00287213 */ /* 0x000fe20000000000 */
[--C-:B------:R-:W-:Y:S01]  /*1e40*/  @!P2 IMAD.IADD R35, R35, 0x1, -R0.reuse ;  /* 0x000000012323a824 */ /* 0x100fe200078e0a00 */
[----:B------:R-:W-:Y:S01]  /*1e50*/  ISETP.GT.U32.AND P2, PT, R0, R36, PT ;  /* 0x000000240000720c */ /* 0x000fe20003f44070 */
[----:B------:R-:W-:Y:S01]  /*1e60*/  @!P6 IMAD.IADD R34, R34, 0x1, -R0 ;  /* 0x000000012222e824 */ /* 0x000fe200078e0a00 */
[----:B------:R-:W-:Y:S01]  /*1e70*/  ISETP.GT.U32.AND P6, PT, R0, R39, PT ;  /* 0x000000270000720c */ /* 0x000fe20003fc4070 */
[----:B------:R-:W-:-:S04]  /*1e80*/  IMAD.HI.U32 R10, R9, R40, RZ ;  /* 0x00000028090a7227 */ /* 0x000fc800078e00ff */
[----:B------:R-:W-:-:S04]  /*1e90*/  IMAD.HI.U32 R38, R9, R42, RZ ;  /* 0x0000002a09267227 */ /* 0x000fc800078e00ff */
[--C-:B------:R-:W-:Y:S01]  /*1ea0*/  @!P0 IMAD.IADD R37, R37, 0x1, -R0.reuse ;  /* 0x0000000125258824 */ /* 0x100fe200078e0a00 */
[----:B------:R-:W-:Y:S01]  /*1eb0*/  ISETP.GE.AND P0, PT, R43, RZ, PT ;  /* 0x000000ff2b00720c */ /* 0x000fe20003f06270 */
[--C-:B------:R-:W-:Y:S02]  /*1ec0*/  @!P2 IMAD.IADD R36, R36, 0x1, -R0.reuse ;  /* 0x000000012424a824 */ /* 0x100fe400078e0a00 */
[----:B------:R-:W-:Y:S01]  /*1ed0*/  @!P6 IMAD.IADD R39, R39, 0x1, -R0 ;  /* 0x000000012727e824 */ /* 0x000fe200078e0a00 */
[C---:B------:R-:W-:Y:S01]  /*1ee0*/  ISETP.GT.U32.AND P2, PT, R0.reuse, R37, PT ;  /* 0x000000250000720c */ /* 0x040fe20003f44070 */
[----:B------:R-:W-:Y:S01]  /*1ef0*/  IMAD.MOV R41, RZ, RZ, -R10 ;  /* 0x000000ffff297224 */ /* 0x000fe200078e0a0a */
[C---:B------:R-:W-:Y:S01]  /*1f00*/  ISETP.GT.U32.AND P6, PT, R0.reuse, R36, PT ;  /* 0x000000240000720c */ /* 0x040fe20003fc4070 */
[----:B------:R-:W-:Y:S02]  /*1f10*/  IMAD.MOV R43, RZ, RZ, -R38 ;  /* 0x000000ffff2b7224 */ /* 0x000fe400078e0a26 */
[----:B------:R-:W-:-:S02]  /*1f20*/  IMAD R38, R0, R41, R40 ;  /* 0x0000002900267224 */ /* 0x000fc400078e0228 */
[----:B------:R-:W-:Y:S02]  /*1f30*/  IMAD R41, R0, R43, R42 ;  /* 0x0000002b00297224 */ /* 0x000fe400078e022a */
[----:B------:R-:W-:Y:S02]  /*1f40*/  IMAD.MOV.U32 R33, RZ, RZ, R35 ;  /* 0x000000ffff217224 */ /* 0x000fe400078e0023 */
[----:B------:R-:W-:-:S04]  /*1f50*/  IMAD.HI.U32 R10, R9, R44, RZ ;  /* 0x0000002c090a7227 */ /* 0x000fc800078e00ff */
[--C-:B------:R-:W-:Y:S01]  /*1f60*/  @!P2 IMAD.IADD R37, R37, 0x1, -R0.reuse ;  /* 0x000000012525a824 */ /* 0x100fe200078e0a00 */
[----:B------:R-:W-:Y:S01]  /*1f70*/  ISETP.GT.U32.AND P2, PT, R0, R38, PT ;  /* 0x000000260000720c */ /* 0x000fe20003f44070 */
[----:B------:R-:W-:Y:S01]  /*1f80*/  @!P6 IMAD.IADD R36, R36, 0x1, -R0 ;  /* 0x000000012424e824 */ /* 0x000fe200078e0a00 */
[C---:B------:R-:W-:Y:S01]  /*1f90*/  ISETP.GT.U32.AND P6, PT, R0.reuse, R41, PT ;  /* 0x000000290000720c */ /* 0x040fe20003fc4070 */
[----:B------:R-:W-:Y:S01]  /*1fa0*/  @!P1 IMAD.MOV R33, RZ, RZ, -R33 ;  /* 0x000000ffff219224 */ /* 0x000fe200078e0a21 */
[----:B------:R-:W-:Y:S01]  /*1fb0*/  ISETP.GT.U32.AND P1, PT, R0, R39, PT ;  /* 0x000000270000720c */ /* 0x000fe20003f24070 */
[----:B------:R-:W-:Y:S02]  /*1fc0*/  IMAD.MOV R43, RZ, RZ, -R10 ;  /* 0x000000ffff2b7224 */ /* 0x000fe400078e0a0a */
[----:B------:R-:W-:-:S04]  /*1fd0*/  IMAD.HI.U32 R35, R9, R45, RZ ;  /* 0x0000002d09237227 */ /* 0x000fc800078e00ff */
[----:B------:R-:W-:Y:S02]  /*1fe0*/  IMAD R40, R0, R43, R44 ;  /* 0x0000002b00287224 */ /* 0x000fe400078e022c */
[--C-:B------:R-:W-:Y:S02]  /*1ff0*/  @!P2 IMAD.IADD R38, R38, 0x1, -R0.reuse ;  /* 0x000000012626a824 */ /* 0x100fe400078e0a00 */
[----:B------:R-:W-:Y:S01]  /*2000*/  @!P6 IMAD.IADD R41, R41, 0x1, -R0 ;  /* 0x000000012929e824 */ /* 0x000fe200078e0a00 */
[----:B------:R-:W-:Y:S01]  /*2010*/  ISETP.GT.U32.AND P2, PT, R0, R40, PT ;  /* 0x000000280000720c */ /* 0x000fe20003f44070 */
[----:B------:R-:W-:Y:S01]  /*2020*/  @!P4 IMAD.MOV R34, RZ, RZ, -R34 ;  /* 0x000000ffff22c224 */ /* 0x000fe200078e0a22 */
[----:B------:R-:W-:Y:S01]  /*2030*/  ISETP.GE.AND P4, PT, R46, RZ, PT ;  /* 0x000000ff2e00720c */ /* 0x000fe20003f86270 */
[----:B------:R-:W-:Y:S01]  /*2040*/  IMAD.MOV R35, RZ, RZ, -R35 ;  /* 0x000000ffff237224 */ /* 0x000fe200078e0a23 */
[----:B------:R-:W-:Y:S01]  /*2050*/  IADD3 R46, R7, 0x3a, RZ ;  /* 0x0000003a072e7810 */ /* 0x000fe20007ffe0ff */
[----:B------:R-:W-:Y:S01]  /*2060*/  @!P1 IMAD.IADD R39, R39, 0x1, -R0 ;  /* 0x0000000127279824 */ /* 0x000fe200078e0a00 */
[----:B------:R-:W-:Y:S01]  /*2070*/  ISETP.GE.AND P1, PT, R47, RZ, PT ;  /* 0x000000ff2f00720c */ /* 0x000fe20003f26270 */
[C---:B------:R-:W-:Y:S01]  /*2080*/  IMAD R43, R0.reuse, R35, R45 ;  /* 0x00000023002b7224 */ /* 0x040fe200078e022d */
[----:B------:R-:W-:Y:S01]  /*2090*/  IADD3 R47, R7, 0x38, RZ ;  /* 0x00000038072f7810 */ /* 0x000fe20007ffe0ff */
[----:B------:R-:W-:Y:S01]  /*20a0*/  @!P5 IMAD.MOV R36, RZ, RZ, -R36 ;  /* 0x000000ffff24d224 */ /* 0x000fe200078e0a24 */
[----:B------:R-:W-:Y:S01]  /*20b0*/  ISETP.GT.U32.AND P6, PT, R0, R41, PT ;  /* 0x000000290000720c */ /* 0x000fe20003fc4070 */
[----:B------:R-:W-:Y:S01]  /*20c0*/  IMAD.MOV.U32 R35, RZ, RZ, R37 ;  /* 0x000000ffff237224 */ /* 0x000fe200078e0025 */
[----:B------:R-:W-:Y:S01]  /*20d0*/  IABS R42, R46 ;  /* 0x0000002e002a7213 */ /* 0x000fe20000000000 */
[----:B------:R-:W-:Y:S01]  /*20e0*/  IMAD.MOV.U32 R37, RZ, RZ, R39 ;  /* 0x000000ffff257224 */ /* 0x000fe200078e0027 */
[----:B------:R-:W-:Y:S01]  /*20f0*/  IABS R44, R47 ;  /* 0x0000002f002c7213 */ /* 0x000fe20000000000 */
[----:B------:R-:W-:Y:S01]  /*2100*/  @!P2 IMAD.IADD R40, R40, 0x1, -R0 ;  /* 0x000000012828a824 */ /* 0x000fe200078e0a00 */
[----:B------:R-:W-:Y:S01]  /*2110*/  ISETP.GT.U32.AND P5, PT, R0, R43, PT ;  /* 0x0000002b0000720c */ /* 0x000fe20003fa4070 */
[----:B------:R-:W-:-:S03]  /*2120*/  IMAD.HI.U32 R10, R9, R42, RZ ;  /* 0x0000002a090a7227 */ /* 0x000fc600078e00ff */
[----:B------:R-:W-:Y:S01]  /*2130*/  ISETP.GT.U32.AND P2, PT, R0, R40, PT ;  /* 0x000000280000720c */ /* 0x000fe20003f44070 */
[----:B------:R-:W-:-:S04]  /*2140*/  IMAD.HI.U32 R39, R9, R44, RZ ;  /* 0x0000002c09277227 */ /* 0x000fc800078e00ff */
[----:B------:R-:W-:Y:S01]  /*2150*/  IMAD.MOV R45, RZ, RZ, -R10 ;  /* 0x000000ffff2d7224 */ /* 0x000fe200078e0a0a */
[----:B------:R-:W-:Y:S01]  /*2160*/  IADD3 R10, R7, 0x36, RZ ;  /* 0x00000036070a7810 */ /* 0x000fe20007ffe0ff */
[----:B------:R-:W-:Y:S02]  /*2170*/  IMAD.MOV R39, RZ, RZ, -R39 ;  /* 0x000000ffff277224 */ /* 0x000fe400078e0a27 */
[----:B------:R-:W-:Y:S01]  /*2180*/  @!P6 IMAD.IADD R41, R41, 0x1, -R0 ;  /* 0x000000012929e824 */ /* 0x000fe200078e0a00 */
[----:B------:R-:W-:Y:S01]  /*2190*/  ISETP.GE.AND P6, PT, R46, RZ, PT ;  /* 0x000000ff2e00720c */ /* 0x000fe20003fc6270 */
[C---:B------:R-:W-:Y:S02]  /*21a0*/  IMAD R42, R0.reuse, R45, R42 ;  /* 0x0000002d002a7224 */ /* 0x040fe400078e022a */
[----:B------:R-:W-:Y:S01]  /*21b0*/  IMAD R45, R0, R39, R44 ;  /* 0x00000027002d7224 */ /* 0x000fe200078e022c */
[----:B------:R-:W-:Y:S01]  /*21c0*/  IABS R44, R10 ;  /* 0x0000000a002c7213 */ /* 0x000fe20000000000 */
[----:B------:R-:W-:-:S02]  /*21d0*/  IMAD.MOV.U32 R39, RZ, RZ, R41 ;  /* 0x000000ffff277224 */ /* 0x000fc400078e0029 */
[----:B------:R-:W-:Y:S01]  /*21e0*/  @!P3 IMAD.MOV R35, RZ, RZ, -R35 ;  /* 0x000000ffff23b224 */ /* 0x000fe200078e0a23 */
[----:B------:R-:W-:Y:S01]  /*21f0*/  ISETP.GT.U32.AND P3, PT, R0, R38, PT ;  /* 0x000000260000720c */ /* 0x000fe20003f64070 */
[----:B------:R-:W-:Y:S01]  /*2200*/  @!P0 IMAD.MOV R37, RZ, RZ, -R37 ;  /* 0x000000ffff258224 */ /* 0x000fe200078e0a25 */
[----:B------:R-:W-:Y:S01]  /*2210*/  ISETP.GE.AND P0, PT, R48, RZ, PT ;  /* 0x000000ff3000720c */ /* 0x000fe20003f06270 */
[--C-:B------:R-:W-:Y:S01]  /*2220*/  @!P5 IMAD.IADD R43, R43, 0x1, -R0.reuse ;  /* 0x000000012b2bd824 */ /* 0x100fe200078e0a00 */
[----:B------:R-:W-:Y:S01]  /*2230*/  IADD3 R48, R7, 0x32, RZ ;  /* 0x0000003207307810 */ /* 0x000fe20007ffe0ff */
[----:B------:R-:W-:Y:S01]  /*2240*/  @!P1 IMAD.MOV R39, RZ, RZ, -R39 ;  /* 0x000000ffff279224 */ /* 0x000fe200078e0a27 */
[----:B------:R-:W-:Y:S01]  /*2250*/  ISETP.GT.U32.AND P1, PT, R0, R45, PT ;  /* 0x0000002d0000720c */ /* 0x000fe20003f24070 */
[----:B------:R-:W-:Y:S01]  /*2260*/  @!P2 IMAD.IADD R40, R40, 0x1, -R0 ;  /* 0x000000012828a824 */ /* 0x000fe200078e0a00 */
[C---:B------:R-:W-:Y:S02]  /*2270*/  ISETP.GT.U32.AND P5, PT, R0.reuse, R43, PT ;  /* 0x0000002b0000720c */ /* 0x040fe40003fa4070 */
[----:B------:R-:W-:-:S02]  /*2280*/  ISETP.GT.U32.AND P2, PT, R0, R42, PT ;  /* 0x0000002a0000720c */ /* 0x000fc40003f44070 */
[----:B------:R-:W-:Y:S01]  /*2290*/  IABS R46, R48 ;  /* 0x00000030002e7213 */ /* 0x000fe20000000000 */
[----:B------:R-:W-:Y:S01]  /*22a0*/  @!P3 IMAD.IADD R38, R38, 0x1, -R0 ;  /* 0x000000012626b824 */ /* 0x000fe200078e0a00 */
[----:B------:R-:W-:Y:S01]  /*22b0*/  ISETP.GE.AND P3, PT, R49, RZ, PT ;  /* 0x000000ff3100720c */ /* 0x000fe20003f66270 */
[----:B------:R-:W-:Y:S01]  /*22c0*/  @!P0 IMAD.MOV R40, RZ, RZ, -R40 ;  /* 0x000000ffff288224 */ /* 0x000fe200078e0a28 */
[----:B------:R-:W-:Y:S01]  /*22d0*/  ISETP.GE.AND P0, PT, R10, RZ, PT ;  /* 0x000000ff0a00720c */ /* 0x000fe20003f06270 */
[----:B------:R-:W-:Y:S01]  /*22e0*/  @!P4 IMAD.MOV R38, RZ, RZ, -R38 ;  /* 0x000000ffff26c224 */ /* 0x000fe200078e0a26 */
[----:B------:R-:W-:Y:S01]  /*22f0*/  IADD3 R10, R7, 0x34, RZ ;  /* 0x00000034070a7810 */ /* 0x000fe20007ffe0ff */
[--C-:B------:R-:W-:Y:S01]  /*2300*/  @!P1 IMAD.IADD R45, R45, 0x1, -R0.reuse ;  /* 0x000000012d2d9824 */ /* 0x100fe200078e0a00 */
[----:B------:R-:W-:Y:S01]  /*2310*/  ISETP.GE.AND P4, PT, R47, RZ, PT ;  /* 0x000000ff2f00720c */ /* 0x000fe20003f86270 */
[--C-:B------:R-:W-:Y:S01]  /*2320*/  @!P5 IMAD.IADD R43, R43, 0x1, -R0.reuse ;  /* 0x000000012b2bd824 */ /* 0x100fe200078e0a00 */
[----:B------:R-:W-:Y:S01]  /*2330*/  ISETP.GE.AND P5, PT, R10, RZ, PT ;  /* 0x000000ff0a00720c */ /* 0x000fe20003fa6270 */
[----:B------:R-:W-:Y:S01]  /*2340*/  @!P2 IMAD.IADD R42, R42, 0x1, -R0 ;  /* 0x000000012a2aa824 */ /* 0x000fe200078e0a00 */
[----:B------:R-:W-:Y:S01]  /*2350*/  IABS R47, R10 ;  /* 0x0000000a002f7213 */ /* 0x000fe20000000000 */
[----:B------:R-:W-:Y:S01]  /*2360*/  IMAD.HI.U32 R10, R9, R44, RZ ;  /* 0x0000002c090a7227 */ /* 0x000fe200078e00ff */
[----:B------:R-:W-:-:S02]  /*2370*/  ISETP.GT.U32.AND P1, PT, R0, R45, PT ;  /* 0x0000002d0000720c */ /* 0x000fc40003f24070 */
[----:B------:R-:W-:Y:S01]  /*2380*/  ISETP.GT.U32.AND P2, PT, R0, R42, PT ;  /* 0x0000002a0000720c */ /* 0x000fe20003f44070 */
[----:B------:R-:W-:Y:S02]  /*2390*/  IMAD.MOV.U32 R41, RZ, RZ, R43 ;  /* 0x000000ffff297224 */ /* 0x000fe400078e002b */
[----:B------:R-:W-:Y:S02]  /*23a0*/  IMAD.MOV R43, RZ, RZ, -R10 ;  /* 0x000000ffff2b7224 */ /* 0x000fe400078e0a0a */
[----:B------:R-:W-:-:S04]  /*23b0*/  IMAD.HI.U32 R10, R9, R47, RZ ;  /* 0x0000002f090a7227 */ /* 0x000fc800078e00ff */
[----:B------:R-:W-:Y:S02]  /*23c0*/  IMAD R44, R0, R43, R44 ;  /* 0x0000002b002c7224 */ /* 0x000fe400078e022c */
[----:B------:R-:W-:-:S04]  /*23d0*/  IMAD.HI.U32 R43, R9, R46, RZ ;  /* 0x0000002e092b7227 */ /* 0x000fc800078e00ff */
[----:B------:R-:W-:Y:S02]  /*23e0*/  IMAD.MOV R43, RZ, RZ, -R43 ;  /* 0x000000ffff2b7224 */ /* 0x000fe400078e0a2b */
[----:B------:R-:W-:Y:S02]  /*23f0*/  IMAD.MOV R10, RZ, RZ, -R10 ;  /* 0x000000ffff0a7224 */ /* 0x000fe400078e0a0a */
[----:B------:R-:W-:Y:S02]  /*2400*/  @!P1 IMAD.IADD R45, R45, 0x1, -R0 ;  /* 0x000000012d2d9824 */ /* 0x000fe400078e0a00 */
[----:B------:R-:W-:Y:S02]  /*2410*/  IMAD R46, R0, R43, R46 ;  /* 0x0000002b002e7224 */ /* 0x000fe400078e022e */
[----:B------:R-:W-:Y:S01]  /*2420*/  @!P2 IMAD.IADD R42, R42, 0x1, -R0 ;  /* 0x000000012a2aa824 */ /* 0x000fe200078e0a00 */
[C---:B------:R-:W-:Y:S01]  /*2430*/  ISETP.GT.U32.AND P2, PT, R0.reuse, R44, PT ;  /* 0x0000002c0000720c */ /* 0x040fe20003f44070 */
[----:B------:R-:W-:-:S02]  /*2440*/  IMAD R47, R0, R10, R47 ;  /* 0x0000000a002f7224 */ /* 0x000fc400078e022f */
[----:B------:R-:W-:Y:S02]  /*2450*/  IMAD.MOV.U32 R43, RZ, RZ, R45 ;  /* 0x000000ffff2b7224 */ /* 0x000fe400078e002d */
[----:B------:R-:W-:Y:S01]  /*2460*/  @!P3 IMAD.MOV R41, RZ, RZ, -R41 ;  /* 0x000000ffff29b224 */ /* 0x000fe200078e0a29 */
[----:B------:R-:W-:Y:S01]  /*2470*/  ISETP.GE.AND P3, PT, R48, RZ, PT ;  /* 0x000000ff3000720c */ /* 0x000fe20003f66270 */
[----:B------:R-:W-:Y:S01]  /*2480*/  @!P4 IMAD.MOV R43, RZ, RZ, -R43 ;  /* 0x000000ffff2bc224 */ /* 0x000fe200078e0a2b */
[----:B------:R-:W-:Y:S01]  /*2490*/  ISETP.GT.U32.AND P4, PT, R0, R47, PT ;  /* 0x0000002f0000720c */ /* 0x000fe20003f84070 */
[----:B------:R-:W-:Y:S01]  /*24a0*/  @!P6 IMAD.MOV R42, RZ, RZ, -R42 ;  /* 0x000000ffff2ae224 */ /* 0x000fe200078e0a2a */
[----:B------:R-:W-:Y:S01]  /*24b0*/  IADD3 R48, R7, 0x30, RZ ;  /* 0x0000003007307810 */ /* 0x000fe20007ffe0ff */
[----:B------:R-:W-:-:S03]  /*24c0*/  IMAD.HI.U32 R45, R9, R50, RZ ;  /* 0x00000032092d7227 */ /* 0x000fc600078e00ff */
[----:B------:R-:W-:Y:S01]  /*24d0*/  IABS R49, R48 ;  /* 0x0000003000317213 */ /* 0x000fe20000000000 */
[--C-:B------:R-:W-:Y:S01]  /*24e0*/  @!P2 IMAD.IADD R44, R44, 0x1, -R0.reuse ;  /* 0x000000012c2ca824 */ /* 0x100fe200078e0a00 */
[----:B------:R-:W-:Y:S01]  /*24f0*/  ISETP.GE.AND P1, PT, R48, RZ, PT ;  /* 0x000000ff3000720c */ /* 0x000fe20003f26270 */
[----:B------:R-:W-:Y:S01]  /*2500*/  IMAD.MOV R45, RZ, RZ, -R45 ;  /* 0x000000ffff2d7224 */ /* 0x000fe200078e0a2d */
[----:B------:R-:W-:Y:S01]  /*2510*/  IADD3 R48, R7, 0x2e, RZ ;  /* 0x0000002e07307810 */ /* 0x000fe20007ffe0ff */
[----:B------:R-:W-:Y:S01]  /*2520*/  IMAD.HI.U32 R10, R9, R49, RZ ;  /* 0x00000031090a7227 */ /* 0x000fe200078e00ff */
[----:B------:R-:W-:Y:S02]  /*2530*/  ISETP.GT.U32.AND P6, PT, R0, R44, PT ;  /* 0x0000002c0000720c */ /* 0x000fe40003fc4070 */
[----:B------:R-:W-:Y:S01]  /*2540*/  ISETP.GE.AND P2, PT, R48, RZ, PT ;  /* 0x000000ff3000720c */ /* 0x000fe20003f46270 */
[----:B------:R-:W-:Y:S01]  /*2550*/  @!P4 IMAD.IADD R47, R47, 0x1, -R0 ;  /* 0x000000012f2fc824 */ /* 0x000fe200078e0a00 */
[----:B------:R-:W-:Y:S01]  /*2560*/  IABS R48, R48 ;  /* 0x0000003000307213 */ /* 0x000fe20000000000 */
[----:B------:R-:W-:-:S03]  /*2570*/  IMAD.MOV R10, RZ, RZ, -R10 ;  /* 0x000000ffff0a7224 */ /* 0x000fc600078e0a0a */
[C---:B------:R-:W-:Y:S01]  /*2580*/  ISETP.GT.U32.AND P4, PT, R0.reuse, R47, PT ;  /* 0x0000002f0000720c */ /* 0x040fe20003f84070 */
[----:B------:R-:W-:Y:S02]  /*2590*/  IMAD R49, R0, R10, R49 ;  /* 0x0000000a00317224 */ /* 0x000fe400078e0231 */
[----:B------:R-:W-:-:S04]  /*25a0*/  IMAD.HI.U32 R10, R9, R48, RZ ;  /* 0x00000030090a7227 */ /* 0x000fc800078e00ff */
[----:B------:R-:W-:Y:S01]  /*25b0*/  @!P6 IMAD.IADD R44, R44, 0x1, -R0 ;  /* 0x000000012c2ce824 */ /* 0x000fe200078e0a00 */
[----:B------:R-:W-:Y:S01]  /*25c0*/  ISETP.GT.U32.AND P6, PT, R0, R46, PT ;  /* 0x0000002e0000720c */ /* 0x000fe20003fc4070 */
[----:B------:R-:W-:Y:S02]  /*25d0*/  IMAD.MOV R51, RZ, RZ, -R10 ;  /* 0x000000ffff337224 */ /* 0x000fe400078e0a0a */
[----:B------:R-:W-:-:S04]  /*25e0*/  IMAD.HI.U32 R10, R9, R52, RZ ;  /* 0x00000034090a7227 */ /* 0x000fc800078e00ff */
[C---:B------:R-:W-:Y:S02]  /*25f0*/  IMAD R48, R0.reuse, R51, R48 ;  /* 0x0000003300307224 */ /* 0x040fe400078e0230 */
[----:B------:R-:W-:Y:S01]  /*2600*/  @!P4 IMAD.IADD R47, R47, 0x1, -R0 ;  /* 0x000000012f2fc824 */ /* 0x000fe200078e0a00 */
[C---:B------:R-:W-:Y:S01]  /*2610*/  ISETP.GT.U32.AND P4, PT, R0.reuse, R49, PT ;  /* 0x000000310000720c */ /* 0x040fe20003f84070 */
[C---:B------:R-:W-:Y:S02]  /*2620*/  IMAD R51, R0.reuse, R45, R50 ;  /* 0x0000002d00337224 */ /* 0x040fe400078e0232 */
[----:B------:R-:W-:Y:S01]  /*2630*/  @!P0 IMAD.MOV R44, RZ, RZ, -R44 ;  /* 0x000000ffff2c8224 */ /* 0x000fe200078e0a2c */
[----:B------:R-:W-:Y:S01]  /*2640*/  ISETP.GT.U32.AND P0, PT, R0, R48, PT ;  /* 0x000000300000720c */ /* 0x000fe20003f04070 */
[----:B------:R-:W-:Y:S02]  /*2650*/  IMAD.MOV R45, RZ, RZ, -R10 ;  /* 0x000000ffff2d7224 */ /* 0x000fe400078e0a0a */
[----:B------:R-:W-:-:S02]  /*2660*/  @!P6 IMAD.IADD R46, R46, 0x1, -R0 ;  /* 0x000000012e2ee824 */ /* 0x000fc400078e0a00 */
[C---:B------:R-:W-:Y:S02]  /*2670*/  IMAD R50, R0.reuse, R45, R52 ;  /* 0x0000002d00327224 */ /* 0x040fe400078e0234 */
[----:B------:R-:W-:Y:S01]  /*2680*/  IMAD.MOV.U32 R45, RZ, RZ, R47 ;  /* 0x000000ffff2d7224 */ /* 0x000fe200078e002f */
[C---:B------:R-:W-:Y:S01]  /*2690*/  ISETP.GT.U32.AND P6, PT, R0.reuse, R46, PT ;  /* 0x0000002e0000720c */ /* 0x040fe20003fc4070 */
[----:B------:R-:W-:Y:S01]  /*26a0*/  @!P4 IMAD.IADD R49, R49, 0x1, -R0 ;  /* 0x000000013131c824 */ /* 0x000fe200078e0a00 */
[C---:B------:R-:W-:Y:S01]  /*26b0*/  ISETP.GT.U32.AND P4, PT, R0.reuse, R50, PT ;  /* 0x000000320000720c */ /* 0x040fe20003f84070 */
[----:B------:R-:W-:Y:S01]  /*26c0*/  @!P5 IMAD.MOV R45, RZ, RZ, -R45 ;  /* 0x000000ffff2dd224 */ /* 0x000fe200078e0a2d */
[----:B------:R-:W-:Y:S01]  /*26d0*/  ISETP.GT.U32.AND P5, PT, R0, R51, PT ;  /* 0x000000330000720c */ /* 0x000fe20003fa4070 */
[----:B------:R-:W-:-:S04]  /*26e0*/  IMAD.HI.U32 R52, R9, R55, RZ ;  /* 0x0000003709347227 */ /* 0x000fc800078e00ff */
[----:B------:R-:W-:Y:S01]  /*26f0*/  @!P0 IMAD.IADD R48, R48, 0x1, -R0 ;  /* 0x0000000130308824 */ /* 0x000fe200078e0a00 */
[----:B------:R-:W-:Y:S01]  /*2700*/  ISETP.GT.U32.AND P0, PT, R0, R49, PT ;  /* 0x000000310000720c */ /* 0x000fe20003f04070 */
[----:B------:R-:W-:-:S04]  /*2710*/  IMAD.HI.U32 R10, R9, R53, RZ ;  /* 0x00000035090a7227 */ /* 0x000fc800078e00ff */
[----:B------:R-:W-:Y:S02]  /*2720*/  IMAD.MOV R52, RZ, RZ, -R52 ;  /* 0x000000ffff347224 */ /* 0x000fe400078e0a34 */
[----:B------:R-:W-:Y:S02]  /*2730*/  IMAD.MOV R10, RZ, RZ, -R10 ;  /* 0x000000ffff0a7224 */ /* 0x000fe400078e0a0a */
[----:B------:R-:W-:Y:S01]  /*2740*/  IMAD R55, R0, R52, R55 ;  /* 0x0000003400377224 */ /* 0x000fe200078e0237 */
[----:B------:R-:W-:Y:S01]  /*2750*/  IADD3 R52, R7, 0x24, RZ ;  /* 0x0000002407347810 */ /* 0x000fe20007ffe0ff */
[--C-:B------:R-:W-:Y:S01]  /*2760*/  @!P6 IMAD.IADD R46, R46, 0x1, -R0.reuse ;  /* 0x000000012e2ee824 */ /* 0x100fe200078e0a00 */
[----:B------:R-:W-:Y:S01]  /*2770*/  ISETP.GE.AND P6, PT, R54, RZ, PT ;  /* 0x000000ff3600720c */ /* 0x000fe20003fc6270 */
[C---:B------:R-:W-:Y:S01]  /*2780*/  IMAD R53, R0.reuse, R10, R53 ;  /* 0x0000000a00357224 */ /* 0x040fe200078e0235 */
[----:B------:R-:W-:Y:S01]  /*2790*/  IABS R57, R52 ;  /* 0x0000003400397213 */ /* 0x000fe20000000000 */
[--C-:B------:R-:W-:Y:S01]  /*27a0*/  @!P5 IMAD.IADD R51, R51, 0x1, -R0.reuse ;  /* 0x000000013333d824 */ /* 0x100fe200078e0a00 */
[----:B------:R-:W-:Y:S01]  /*27b0*/  ISETP.GT.U32.AND P5, PT, R0, R48, PT ;  /* 0x000000300000720c */ /* 0x000fe20003fa4070 */
[----:B------:R-:W-:Y:S01]  /*27c0*/  @!P4 IMAD.IADD R50, R50, 0x1, -R0 ;  /* 0x000000013232c824 */ /* 0x000fe200078e0a00 */
[----:B------:R-:W-:Y:S01]  /*27d0*/  IADD3 R54, R7, 0x22, RZ ;  /* 0x0000002207367810 */ /* 0x000fe20007ffe0ff */
[----:B------:R-:W-:Y:S01]  /*27e0*/  @!P3 IMAD.MOV R46, RZ, RZ, -R46 ;  /* 0x000000ffff2eb224 */ /* 0x000fe200078e0a2e */
[C---:B------:R-:W-:Y:S01]  /*27f0*/  ISETP.GT.U32.AND P4, PT, R0.reuse, R51, PT ;  /* 0x000000330000720c */ /* 0x040fe20003f84070 */
[----:B------:R-:W-:Y:S01]  /*2800*/  @!P0 IMAD.IADD R49, R49, 0x1, -R0 ;  /* 0x0000000131318824 */ /* 0x000fe200078e0a00 */
[C---:B------:R-:W-:Y:S01]  /*2810*/  ISETP.GT.U32.AND P3, PT, R0.reuse, R50, PT ;  /* 0x000000320000720c */ /* 0x040fe20003f64070 */
[----:B------:R-:W-:Y:S01]  /*2820*/  IMAD.HI.U32 R10, R9, R57, RZ ;  /* 0x00000039090a7227 */ /* 0x000fe200078e00ff */
[----:B------:R-:W-:-:S02]  /*2830*/  ISETP.GT.U32.AND P0, PT, R0, R53, PT ;  /* 0x000000350000720c */ /* 0x000fc40003f04070 */
[----:B------:R-:W-:Y:S01]  /*2840*/  IABS R59, R54 ;  /* 0x00000036003b7213 */ /* 0x000fe20000000000 */
[----:B------:R-:W-:-:S04]  /*2850*/  IMAD.HI.U32 R47, R9, R61, RZ ;  /* 0x0000003d092f7227 */ /* 0x000fc800078e00ff */
[----:B------:R-:W-:Y:S02]  /*2860*/  IMAD.MOV R10, RZ, RZ, -R10 ;  /* 0x000000ffff0a7224 */ /* 0x000fe400078e0a0a */
[----:B------:R-:W-:Y:S02]  /*2870*/  IMAD.MOV R47, RZ, RZ, -R47 ;  /* 0x000000ffff2f7224 */ /* 0x000fe400078e0a2f */
[--C-:B------:R-:W-:Y:S01]  /*2880*/  @!P5 IMAD.IADD R48, R48, 0x1, -R0.reuse ;  /* 0x000000013030d824 */ /* 0x100fe200078e0a00 */
[C---:B------:R-:W-:Y:S01]  /*2890*/  ISETP.GT.U32.AND P5, PT, R0.reuse, R55, PT ;  /* 0x000000370000720c */ /* 0x040fe20003fa4070 */
[C---:B------:R-:W-:Y:S02]  /*28a0*/  IMAD R57, R0.reuse, R10, R57 ;  /* 0x0000000a00397224 */ /* 0x040fe400078e0239 */
[----:B------:R-:W-:Y:S02]  /*28b0*/  IMAD R61, R0, R47, R61 ;  /* 0x0000002f003d7224 */ /* 0x000fe400078e023d */
[--C-:B------:R-:W-:Y:S01]  /*28c0*/  @!P3 IMAD.IADD R50, R50, 0x1, -R0.reuse ;  /* 0x000000013232b824 */ /* 0x100fe200078e0a00 */
[----:B------:R-:W-:Y:S01]  /*28d0*/  ISETP.GT.U32.AND P3, PT, R0, R57, PT ;  /* 0x000000390000720c */ /* 0x000fe20003f64070 */
[----:B------:R-:W-:Y:S01]  /*28e0*/  @!P0 IMAD.IADD R53, R53, 0x1, -R0 ;  /* 0x0000000135358824 */ /* 0x000fe200078e0a00 */
[----:B------:R-:W-:Y:S01]  /*28f0*/  ISETP.GE.AND P0, PT, R58, RZ, PT ;  /* 0x000000ff3a00720c */ /* 0x000fe20003f06270 */
[----:B------:R-:W-:Y:S01]  /*2900*/  IMAD.MOV.U32 R47, RZ, RZ, R49 ;  /* 0x000000ffff2f7224 */ /* 0x000fe200078e0031 */
[----:B------:R-:W-:Y:S01]  /*2910*/  IADD3 R58, R7, 0x1c, RZ ;  /* 0x0000001c073a7810 */ /* 0x000fe20007ffe0ff */
[----:B------:R-:W-:-:S04]  /*2920*/  IMAD.HI.U32 R10, R9, R59, RZ ;  /* 0x0000003b090a7227 */ /* 0x000fc800078e00ff */
[----:B------:R-:W-:Y:S01]  /*2930*/  @!P1 IMAD.MOV R47, RZ, RZ, -R47 ;  /* 0x000000ffff2f9224 */ /* 0x000fe200078e0a2f */
[----:B------:R-:W-:Y:S01]  /*2940*/  ISETP.GT.U32.AND P1, PT, R0, R53, PT ;  /* 0x000000350000720c */ /* 0x000fe20003f24070 */
[----:B------:R-:W-:Y:S01]  /*2950*/  @!P4 IMAD.IADD R51, R51, 0x1, -R0 ;  /* 0x000000013333c824 */ /* 0x000fe200078e0a00 */
[----:B------:R-:W-:Y:S01]  /*2960*/  ISETP.GE.AND P4, PT, R56, RZ, PT ;  /* 0x000000ff3800720c */ /* 0x000fe20003f86270 */
[----:B------:R-:W-:Y:S01]  /*2970*/  IMAD.MOV R10, RZ, RZ, -R10 ;  /* 0x000000ffff0a7224 */ /* 0x000fe200078e0a0a */
[----:B------:R-:W-:Y:S01]  /*2980*/  IADD3 R56, R7, 0x1e, RZ ;  /* 0x0000001e07387810 */ /* 0x000fe20007ffe0ff */
[--C-:B------:R-:W-:Y:S01]  /*2990*/  @!P5 IMAD.IADD R55, R55, 0x1, -R0.reuse ;  /* 0x000000013737d824 */ /* 0x100fe200078e0a00 */
[----:B------:R-:W-:Y:S01]  /*29a0*/  ISETP.GE.AND P5, PT, R60, RZ, PT ;  /* 0x000000ff3c00720c */ /* 0x000fe20003fa6270 */
[C---:B------:R-:W-:Y:S01]  /*29b0*/  IMAD R59, R0.reuse, R10, R59 ;  /* 0x0000000a003b7224 */ /* 0x040fe200078e023b */
[----:B------:R-:W-:Y:S01]  /*29c0*/  IABS R10, R56 ;  /* 0x00000038000a7213 */ /* 0x000fe20000000000 */
[----:B------:R-:W-:Y:S01]  /*29d0*/  IMAD.MOV.U32 R49, RZ, RZ, R51 ;  /* 0x000000ffff317224 */ /* 0x000fe200078e0033 */
[----:B------:R-:W-:Y:S01]  /*29e0*/  IABS R60, R83 ;  /* 0x00000053003c7213 */ /* 0x000fe20000000000 */
[--C-:B------:R-:W-:Y:S01]  /*29f0*/  @!P3 IMAD.IADD R57, R57, 0x1, -R0.reuse ;  /* 0x000000013939b824 */ /* 0x100fe200078e0a00 */
[C---:B------:R-:W-:Y:S01]  /*2a00*/  ISETP.GT.U32.AND P3, PT, R0.reuse, R55, PT ;  /* 0x000000370000720c */ /* 0x040fe20003f64070 */
[----:B------:R-:W-:Y:S01]  /*2a10*/  @!P6 IMAD.MOV R49, RZ, RZ, -R49 ;  /* 0x000000ffff31e224 */ /* 0x000fe200078e0a31 */
[C---:B------:R-:W-:Y:S01]  /*2a20*/  ISETP.GT.U32.AND P6, PT, R0.reuse, R59, PT ;  /* 0x0000003b0000720c */ /* 0x040fe20003fc4070 */
[----:B------:R-:W-:Y:S01]  /*2a30*/  @!P1 IMAD.IADD R53, R53, 0x1, -R0 ;  /* 0x0000000135359824 */ /* 0x000fe200078e0a00 */
[----:B------:R-:W-:Y:S01]  /*2a40*/  ISETP.GT.U32.AND P1, PT, R0, R61, PT ;  /* 0x0000003d0000720c */ /* 0x000fe20003f24070 */
[----:B------:R-:W-:-:S02]  /*2a50*/  IMAD.MOV.U32 R51, RZ, RZ, R10 ;  /* 0x000000ffff337224 */ /* 0x000fc400078e000a */
[----:B------:R-:W-:Y:S01]  /*2a60*/  @!P4 IMAD.MOV R50, RZ, RZ, -R50 ;  /* 0x000000ffff32c224 */ /* 0x000fe200078e0a32 */
[----:B------:R-:W-:Y:S01]  /*2a70*/  ISETP.GE.AND P4, PT, R52, RZ, PT ;  /* 0x000000ff3400720c */ /* 0x000fe20003f86270 */
[----:B------:R-:W-:Y:S01]  /*2a80*/  IMAD.HI.U32 R10, R9, R51, RZ ;  /* 0x00000033090a7227 */ /* 0x000fe200078e00ff */
[----:B------:R-:W-:-:S03]  /*2a90*/  IABS R52, R58 ;  /* 0x0000003a00347213 */ /* 0x000fc60000000000 */
[----:B------:R-:W-:Y:S01]  /*2aa0*/  @!P3 IMAD.IADD R55, R55, 0x1, -R0 ;  /* 0x000000013737b824 */ /* 0x000fe200078e0a00 */
[----:B------:R-:W-:Y:S01]  /*2ab0*/  ISETP.GE.AND P3, PT, R54, RZ, PT ;  /* 0x000000ff3600720c */ /* 0x000fe20003f66270 */
[----:B------:R-:W-:Y:S02]  /*2ac0*/  IMAD.MOV R10, RZ, RZ, -R10 ;  /* 0x000000ffff0a7224 */ /* 0x000fe400078e0a0a */
[--C-:B------:R-:W-:Y:S01]  /*2ad0*/  @!P6 IMAD.IADD R59, R59, 0x1, -R0.reuse ;  /* 0x000000013b3be824 */ /* 0x100fe200078e0a00 */
[----:B------:R-:W-:Y:S01]  /*2ae0*/  ISETP.GE.AND P6, PT, R56, RZ, PT ;  /* 0x000000ff3800720c */ /* 0x000fe20003fc6270 */
[C---:B------:R-:W-:Y:S01]  /*2af0*/  IMAD R51, R0.reuse, R10, R51 ;  /* 0x0000000a00337224 */ /* 0x040fe200078e0233 */
[----:B------:R-:W-:Y:S01]  /*2b00*/  IADD3 R56, R7, 0x16, RZ ;  /* 0x0000001607387810 */ /* 0x000fe20007ffe0ff */
[----:B------:R-:W-:Y:S01]  /*2b10*/  @!P1 IMAD.IADD R61, R61, 0x1, -R0 ;  /* 0x000000013d3d9824 */ /* 0x000fe200078e0a00 */
[----:B------:R-:W-:Y:S01]  /*2b20*/  ISETP.GT.U32.AND P1, PT, R0, R59, PT ;  /* 0x0000003b0000720c */ /* 0x000fe20003f24070 */
[----:B------:R-:W-:-:S02]  /*2b30*/  IMAD.MOV.U32 R68, RZ, RZ, R55 ;  /* 0x000000ffff447224 */ /* 0x000fc400078e0037 */
[----:B------:R-:W-:Y:S01]  /*2b40*/  @!P2 IMAD.MOV R48, RZ, RZ, -R48 ;  /* 0x000000ffff30a224 */ /* 0x000fe200078e0a30 */
[C---:B------:R-:W-:Y:S01]  /*2b50*/  ISETP.GT.U32.AND P2, PT, R0.reuse, R57, PT ;  /* 0x000000390000720c */ /* 0x040fe20003f44070 */
[----:B------:R-:W-:Y:S02]  /*2b60*/  IMAD.MOV.U32 R66, RZ, RZ, R53 ;  /* 0x000000ffff427224 */ /* 0x000fe400078e0035 */
[----:B------:R-:W-:Y:S01]  /*2b70*/  @!P5 IMAD.MOV R68, RZ, RZ, -R68 ;  /* 0x000000ffff44d224 */ /* 0x000fe200078e0a44 */
[----:B------:R-:W-:Y:S01]  /*2b80*/  ISETP.GT.U32.AND P5, PT, R0, R51, PT ;  /* 0x000000330000720c */ /* 0x000fe20003fa4070 */
[----:B------:R-:W-:-:S04]  /*2b90*/  IMAD.HI.U32 R10, R9, R52, RZ ;  /* 0x00000034090a7227 */ /* 0x000fc800078e00ff */
[----:B------:R-:W-:Y:S01]  /*2ba0*/  @!P0 IMAD.MOV R66, RZ, RZ, -R66 ;  /* 0x000000ffff428224 */ /* 0x000fe200078e0a42 */
[C---:B------:R-:W-:Y:S01]  /*2bb0*/  ISETP.GT.U32.AND P0, PT, R0.reuse, R61, PT ;  /* 0x0000003d0000720c */ /* 0x040fe20003f04070 */
[----:B------:R-:W-:Y:S01]  /*2bc0*/  IMAD.MOV R53, RZ, RZ, -R10 ;  /* 0x000000ffff357224 */ /* 0x000fe200078e0a0a */
[----:B------:R-:W-:Y:S01]  /*2bd0*/  IADD3 R10, R7, 0x1a, RZ ;  /* 0x0000001a070a7810 */ /* 0x000fe20007ffe0ff */
[--C-:B------:R-:W-:Y:S02]  /*2be0*/  @!P1 IMAD.IADD R59, R59, 0x1, -R0.reuse ;  /* 0x000000013b3b9824 */ /* 0x100fe400078e0a00 */
[----:B------:R-:W-:Y:S01]  /*2bf0*/  @!P2 IMAD.IADD R57, R57, 0x1, -R0 ;  /* 0x000000013939a824 */ /* 0x000fe200078e0a00 */
[----:B------:R-:W-:Y:S01]  /*2c00*/  IABS R55, R10 ;  /* 0x0000000a00377213 */ /* 0x000fe20000000000 */
[----:B------:R-:W-:Y:S01]  /*2c10*/  IMAD R53, R0, R53, R52 ;  /* 0x0000003500357224 */ /* 0x000fe200078e0234 */
[----:B------:R-:W-:Y:S01]  /*2c20*/  IADD3 R52, R7, 0x18, RZ ;  /* 0x0000001807347810 */ /* 0x000fe20007ffe0ff */
[--C-:B------:R-:W-:Y:S01]  /*2c30*/  @!P5 IMAD.IADD R51, R51, 0x1, -R0.reuse ;  /* 0x000000013333d824 */ /* 0x100fe200078e0a00 */
[----:B------:R-:W-:Y:S01]  /*2c40*/  ISETP.GE.AND P2, PT, R62, RZ, PT ;  /* 0x000000ff3e00720c */ /* 0x000fe20003f46270 */
[----:B------:R-:W-:Y:S01]  /*2c50*/  IMAD.MOV.U32 R72, RZ, RZ, R59 ;  /* 0x000000ffff487224 */ /* 0x000fe200078e003b */
[----:B------:R-:W-:Y:S01]  /*2c60*/  ISETP.GE.AND P5, PT, R52, RZ, PT ;  /* 0x000000ff3400720c */ /* 0x000fe20003fa6270 */
[----:B------:R-:W-:Y:S01]  /*2c70*/  IMAD.MOV.U32 R70, RZ, RZ, R57 ;  /* 0x000000ffff467224 */ /* 0x000fe200078e0039 */
[----:B------:R-:W-:Y:S01]  /*2c80*/  IABS R57, R52 ;  /* 0x0000003400397213 */ /* 0x000fe20000000000 */
[----:B------:R-:W-:Y:S01]  /*2c90*/  @!P0 IMAD.IADD R61, R61, 0x1, -R0 ;  /* 0x000000013d3d8824 */ /* 0x000fe200078e0a00 */
[----:B------:R-:W-:Y:S01]  /*2ca0*/  IABS R52, R56 ;  /* 0x0000003800347213 */ /* 0x000fe20000000000 */
[----:B------:R-:W-:Y:S01]  /*2cb0*/  @!P3 IMAD.MOV R72, RZ, RZ, -R72 ;  /* 0x000000ffff48b224 */ /* 0x000fe200078e0a48 */
[----:B------:R-:W-:Y:S01]  /*2cc0*/  ISETP.GE.AND P0, PT, R10, RZ, PT ;  /* 0x000000ff0a00720c */ /* 0x000fe20003f06270 */
[----:B------:R-:W-:Y:S01]  /*2cd0*/  IMAD.HI.U32 R10, R9, R55, RZ ;  /* 0x00000037090a7227 */ /* 0x000fe200078e00ff */
[----:B------:R-:W-:-:S02]  /*2ce0*/  ISETP.GT.U32.AND P3, PT, R0, R51, PT ;  /* 0x000000330000720c */ /* 0x000fc40003f64070 */
[----:B------:R-:W-:Y:S01]  /*2cf0*/  ISETP.GT.U32.AND P1, PT, R0, R53, PT ;  /* 0x000000350000720c */ /* 0x000fe20003f24070 */
[----:B------:R-:W-:Y:S01]  /*2d00*/  IMAD.MOV.U32 R59, RZ, RZ, R52 ;  /* 0x000000ffff3b7224 */ /* 0x000fe200078e0034 */
[----:B------:R-:W-:Y:S01]  /*2d10*/  IADD3 R62, R7, 0x12, RZ ;  /* 0x00000012073e7810 */ /* 0x000fe20007ffe0ff */
[----:B------:R-:W-:Y:S02]  /*2d20*/  IMAD.MOV R52, RZ, RZ, -R10 ;  /* 0x000000ffff347224 */ /* 0x000fe400078e0a0a */
[----:B------:R-:W-:-:S04]  /*2d30*/  IMAD.HI.U32 R10, R9, R57, RZ ;  /* 0x00000039090a7227 */ /* 0x000fc800078e00ff */
[C---:B------:R-:W-:Y:S02]  /*2d40*/  IMAD R55, R0.reuse, R52, R55 ;  /* 0x0000003400377224 */ /* 0x040fe400078e0237 */
[--C-:B------:R-:W-:Y:S02]  /*2d50*/  @!P3 IMAD.IADD R51, R51, 0x1, -R0.reuse ;  /* 0x000000013333b824 */ /* 0x100fe400078e0a00 */
[----:B------:R-:W-:Y:S01]  /*2d60*/  @!P1 IMAD.IADD R53, R53, 0x1, -R0 ;  /* 0x0000000135359824 */ /* 0x000fe200078e0a00 */
[----:B------:R-:W-:Y:S01]  /*2d70*/  ISETP.GT.U32.AND P3, PT, R0, R55, PT ;  /* 0x000000370000720c */ /* 0x000fe20003f64070 */
[----:B------:R-:W-:Y:S01]  /*2d80*/  @!P4 IMAD.MOV R70, RZ, RZ, -R70 ;  /* 0x000000ffff46c224 */ /* 0x000fe200078e0a46 */
[----:B------:R-:W-:Y:S01]  /*2d90*/  ISETP.GE.AND P4, PT, R58, RZ, PT ;  /* 0x000000ff3a00720c */ /* 0x000fe20003f86270 */
[----:B------:R-:W-:Y:S01]  /*2da0*/  IMAD.MOV R10, RZ, RZ, -R10 ;  /* 0x000000ffff0a7224 */ /* 0x000fe200078e0a0a */
[----:B------:R-:W-:Y:S01]  /*2db0*/  IADD3 R58, R7, 0x14, RZ ;  /* 0x00000014073a7810 */ /* 0x000fe20007ffe0ff */
[----:B------:R-:W-:Y:S01]  /*2dc0*/  IMAD.MOV.U32 R76, RZ, RZ, R51 ;  /* 0x000000ffff4c7224 */ /* 0x000fe200078e0033 */
[C---:B------:R-:W-:Y:S01]  /*2dd0*/  ISETP.GT.U32.AND P1, PT, R0.reuse, R53, PT ;  /* 0x000000350000720c */ /* 0x040fe20003f24070 */
[----:B------:R-:W-:Y:S01]  /*2de0*/  IMAD R57, R0, R10, R57 ;  /* 0x0000000a00397224 */ /* 0x000fe200078e0239 */
[----:B------:R-:W-:Y:S01]  /*2df0*/  IABS R54, R58 ;  /* 0x0000003a00367213 */ /* 0x000fe20000000000 */
[----:B------:R-:W-:-:S02]  /*2e00*/  IMAD.MOV.U32 R74, RZ, RZ, R61 ;  /* 0x000000ffff4a7224 */ /* 0x000fc400078e003d */
[----:B------:R-:W-:-:S04]  /*2e10*/  IMAD.HI.U32 R52, R9, R59, RZ ;  /* 0x0000003b09347227 */ /* 0x000fc800078e00ff */
[----:B------:R-:W-:Y:S01]  /*2e20*/  @!P3 IMAD.IADD R55, R55, 0x1, -R0 ;  /* 0x000000013737b824 */ /* 0x000fe200078e0a00 */
[C---:B------:R-:W-:Y:S01]  /*2e30*/  ISETP.GT.U32.AND P3, PT, R0.reuse, R57, PT ;  /* 0x000000390000720c */ /* 0x040fe20003f64070 */
[----:B------:R-:W-:Y:S02]  /*2e40*/  IMAD.MOV.U32 R61, RZ, RZ, R54 ;  /* 0x000000ffff3d7224 */ /* 0x000fe400078e0036 */
[----:B------:R-:W-:Y:S01]  /*2e50*/  @!P6 IMAD.MOV R76, RZ, RZ, -R76 ;  /* 0x000000ffff4ce224 */ /* 0x000fe200078e0a4c */
[----:B------:R-:W-:Y:S01]  /*2e60*/  ISETP.GT.U32.AND P6, PT, R0, R55, PT ;  /* 0x000000370000720c */ /* 0x000fe20003fc4070 */
[----:B------:R-:W-:-:S04]  /*2e70*/  IMAD.HI.U32 R54, R9, R61, RZ ;  /* 0x0000003d09367227 */ /* 0x000fc800078e00ff */
[----:B------:R-:W-:Y:S02]  /*2e80*/  IMAD.MOV R52, RZ, RZ, -R52 ;  /* 0x000000ffff347224 */ /* 0x000fe400078e0a34 */
[----:B------:R-:W-:Y:S01]  /*2e90*/  @!P1 IMAD.IADD R53, R53, 0x1, -R0 ;  /* 0x0000000135359824 */ /* 0x000fe200078e0a00 */
[----:B------:R-:W-:Y:S01]  /*2ea0*/  ISETP.GE.AND P1, PT, R58, RZ, PT ;  /* 0x000000ff3a00720c */ /* 0x000fe20003f26270 */
[----:B------:R-:W-:Y:S01]  /*2eb0*/  IMAD.MOV R54, RZ, RZ, -R54 ;  /* 0x000000ffff367224 */ /* 0x000fe200078e0a36 */
[----:B------:R-:W-:Y:S01]  /*2ec0*/  IABS R58, c[0x0][0x178] ;  /* 0x00005e00003a7a13 */ /* 0x000fe20000000000 */
[----:B------:R-:W-:Y:S02]  /*2ed0*/  IMAD R59, R0, R52, R59 ;  /* 0x00000034003b7224 */ /* 0x000fe400078e023b */
[----:B------:R-:W-:Y:S02]  /*2ee0*/  IMAD.MOV.U32 R78, RZ, RZ, R53 ;  /* 0x000000ffff4e7224 */ /* 0x000fe400078e0035 */
[----:B------:R-:W-:Y:S01]  /*2ef0*/  @!P2 IMAD.MOV R74, RZ, RZ, -R74 ;  /* 0x000000ffff4aa224 */ /* 0x000fe200078e0a4a */
[----:B------:R-:W-:Y:S01]  /*2f00*/  ISETP.GE.AND P2, PT, R56, RZ, PT ;  /* 0x000000ff3800720c */ /* 0x000fe20003f46270 */
[C---:B------:R-:W-:Y:S01]  /*2f10*/  IMAD R61, R0.reuse, R54, R61 ;  /* 0x00000036003d7224 */ /* 0x040fe200078e023d */
[----:B------:R-:W-:Y:S01]  /*2f20*/  IABS R56, R62 ;  /* 0x0000003e00387213 */ /* 0x000fe20000000000 */
[----:B------:R-:W-:Y:S01]  /*2f30*/  @!P4 IMAD.MOV R78, RZ, RZ, -R78 ;  /* 0x000000ffff4ec224 */ /* 0x000fe200078e0a4e */
[C---:B------:R-:W-:Y:S01]  /*2f40*/  ISETP.GT.U32.AND P4, PT, R0.reuse, R59, PT ;  /* 0x0000003b0000720c */ /* 0x040fe20003f84070 */
[--C-:B------:R-:W-:Y:S01]  /*2f50*/  @!P3 IMAD.IADD R57, R57, 0x1, -R0.reuse ;  /* 0x000000013939b824 */ /* 0x100fe200078e0a00 */
[----:B------:R-:W0:Y:S01]  /*2f60*/  I2F.RP R54, R58 ;  /* 0x0000003a00367306 */ /* 0x000e220000209400 */
[----:B------:R-:W-:Y:S01]  /*2f70*/  @!P6 IMAD.IADD R55, R55, 0x1, -R0 ;  /* 0x000000013737e824 */ /* 0x000fe200078e0a00 */
[C---:B------:R-:W-:Y:S01]  /*2f80*/  ISETP.GT.U32.AND P6, PT, R0.reuse, R61, PT ;  /* 0x0000003d0000720c */ /* 0x040fe20003fc4070 */
[----:B------:R-:W-:Y:S01]  /*2f90*/  IMAD.HI.U32 R10, R9, R56, RZ ;  /* 0x00000038090a7227 */ /* 0x000fe200078e00ff */
[----:B------:R-:W-:-:S03]  /*2fa0*/  ISETP.GT.U32.AND P3, PT, R0, R57, PT ;  /* 0x000000390000720c */ /* 0x000fc60003f64070 */
[----:B------:R-:W-:-:S04]  /*2fb0*/  IMAD.HI.U32 R51, R9, R63, RZ ;  /* 0x0000003f09337227 */ /* 0x000fc800078e00ff */
[----:B------:R-:W-:Y:S02]  /*2fc0*/  IMAD.MOV R53, RZ, RZ, -R10 ;  /* 0x000000ffff357224 */ /* 0x000fe400078e0a0a */
[----:B------:R-:W-:Y:S02]  /*2fd0*/  IMAD.MOV R10, RZ, RZ, -R51 ;  /* 0x000000ffff0a7224 */ /* 0x000fe400078e0a33 */
[----:B------:R-:W-:Y:S01]  /*2fe0*/  @!P4 IMAD.IADD R59, R59, 0x1, -R0 ;  /* 0x000000013b3bc824 */ /* 0x000fe200078e0a00 */
[----:B0-----:R-:W0:Y:S01]  /*2ff0*/  MUFU.RCP R54, R54 ;  /* 0x0000003600367308 */ /* 0x001e220000001000 */
[----:B------:R-:W-:Y:S01]  /*3000*/  IMAD R51, R0, R53, R56 ;  /* 0x0000003500337224 */ /* 0x000fe200078e0238 */
[----:B------:R-:W-:Y:S01]  /*3010*/  IADD3 R56, R7, 0xa, RZ ;  /* 0x0000000a07387810 */ /* 0x000fe20007ffe0ff */
[----:B------:R-:W-:-:S03]  /*3020*/  IMAD.HI.U32 R52, R9, R65, RZ ;  /* 0x0000004109347227 */ /* 0x000fc600078e00ff */
[----:B------:R-:W-:Y:S01]  /*3030*/  IABS R67, R56 ;  /* 0x0000003800437213 */ /* 0x000fe20000000000 */
[--C-:B------:R-:W-:Y:S01]  /*3040*/  @!P6 IMAD.IADD R61, R61, 0x1, -R0.reuse ;  /* 0x000000013d3de824 */ /* 0x100fe200078e0a00 */
[C---:B------:R-:W-:Y:S01]  /*3050*/  ISETP.GT.U32.AND P6, PT, R0.reuse, R59, PT ;  /* 0x0000003b0000720c */ /* 0x040fe20003fc4070 */
[----:B------:R-:W-:Y:S01]  /*3060*/  @!P3 IMAD.IADD R57, R57, 0x1, -R0 ;  /* 0x000000013939b824 */ /* 0x000fe200078e0a00 */
[C---:B------:R-:W-:Y:S01]  /*3070*/  ISETP.GT.U32.AND P3, PT, R0.reuse, R51, PT ;  /* 0x000000330000720c */ /* 0x040fe20003f64070 */
[----:B------:R-:W-:Y:S02]  /*3080*/  IMAD.MOV R52, RZ, RZ, -R52 ;  /* 0x000000ffff347224 */ /* 0x000fe400078e0a34 */
[C---:B------:R-:W-:Y:S02]  /*3090*/  IMAD R63, R0.reuse, R10, R63 ;  /* 0x0000000a003f7224 */ /* 0x040fe400078e023f */
[----:B------:R-:W-:Y:S01]  /*30a0*/  IMAD R65, R0, R52, R65 ;  /* 0x0000003400417224 */ /* 0x000fe200078e0241 */
[----:B0-----:R-:W-:Y:S01]  /*30b0*/  IADD3 R54, R54, 0xffffffe, RZ ;  /* 0x0ffffffe36367810 */ /* 0x001fe20007ffe0ff */
[----:B------:R-:W-:Y:S01]  /*30c0*/  IMAD.MOV.U32 R52, RZ, RZ, R60 ;  /* 0x000000ffff347224 */ /* 0x000fe200078e003c */
[----:B------:R-:W-:Y:S01]  /*30d0*/  ISETP.GT.U32.AND P4, PT, R0, R63, PT ;  /* 0x0000003f0000720c */ /* 0x000fe20003f84070 */
[----:B------:R-:W-:Y:S01]  /*30e0*/  IMAD.MOV.U32 R80, RZ, RZ, R55 ;  /* 0x000000ffff507224 */ /* 0x000fe200078e0037 */
[----:B------:R-:W-:Y:S01]  /*30f0*/  IADD3 R60, R7, 0x8, RZ ;  /* 0x00000008073c7810 */ /* 0x000fe20007ffe0ff */
[----:B------:R-:W-:-:S03]  /*3100*/  IMAD.HI.U32 R10, R9, R52, RZ ;  /* 0x00000034090a7227 */ /* 0x000fc600078e00ff */
[----:B------:R-:W-:Y:S01]  /*3110*/  IABS R69, R60 ;  /* 0x0000003c00457213 */ /* 0x000fe20000000000 */
[----:B------:R-:W-:Y:S01]  /*3120*/  @!P6 IMAD.IADD R59, R59, 0x1, -R0 ;  /* 0x000000013b3be824 */ /* 0x000fe200078e0a00 */
[----:B------:R-:W-:Y:S01]  /*3130*/  ISETP.GT.U32.AND P6, PT, R0, R65, PT ;  /* 0x000000410000720c */ /* 0x000fe20003fc4070 */
[----:B------:R-:W-:Y:S02]  /*3140*/  IMAD.MOV R53, RZ, RZ, -R10 ;  /* 0x000000ffff357224 */ /* 0x000fe400078e0a0a */
[----:B------:R-:W-:Y:S02]  /*3150*/  @!P3 IMAD.IADD R51, R51, 0x1, -R0 ;  /* 0x000000013333b824 */ /* 0x000fe400078e0a00 */
[----:B------:R-:W-:-:S03]  /*3160*/  IMAD.HI.U32 R10, R9, R67, RZ ;  /* 0x00000043090a7227 */ /* 0x000fc600078e00ff */
[C---:B------:R-:W-:Y:S01]  /*3170*/  ISETP.GT.U32.AND P3, PT, R0.reuse, R51, PT ;  /* 0x000000330000720c */ /* 0x040fe20003f64070 */
[----:B------:R-:W-:Y:S02]  /*3180*/  IMAD.MOV R10, RZ, RZ, -R10 ;  /* 0x000000ffff0a7224 */ /* 0x000fe400078e0a0a */
[----:B------:R-:W-:Y:S01]  /*3190*/  @!P0 IMAD.MOV R80, RZ, RZ, -R80 ;  /* 0x000000ffff508224 */ /* 0x000fe200078e0a50 */
[C---:B------:R-:W-:Y:S01]  /*31a0*/  ISETP.GT.U32.AND P0, PT, R0.reuse, R61, PT ;  /* 0x0000003d0000720c */ /* 0x040fe20003f04070 */
[--C-:B------:R-:W-:Y:S02]  /*31b0*/  @!P4 IMAD.IADD R63, R63, 0x1, -R0.reuse ;  /* 0x000000013f3fc824 */ /* 0x100fe400078e0a00 */
[C---:B------:R-:W-:Y:S02]  /*31c0*/  IMAD R67, R0.reuse, R10, R67 ;  /* 0x0000000a00437224 */ /* 0x040fe400078e0243 */
[----:B------:R-:W-:Y:S01]  /*31d0*/  @!P6 IMAD.IADD R65, R65, 0x1, -R0 ;  /* 0x000000014141e824 */ /* 0x000fe200078e0a00 */
[C---:B------:R-:W-:Y:S01]  /*31e0*/  ISETP.GT.U32.AND P4, PT, R0.reuse, R63, PT ;  /* 0x0000003f0000720c */ /* 0x040fe20003f84070 */
[C---:B------:R-:W-:Y:S01]  /*31f0*/  IMAD R55, R0.reuse, R53, R52 ;  /* 0x0000003500377224 */ /* 0x040fe200078e0234 */
[----:B------:R-:W-:Y:S01]  /*3200*/  ISETP.GT.U32.AND P6, PT, R0, R67, PT ;  /* 0x000000430000720c */ /* 0x000fe20003fc4070 */
[----:B------:R-:W-:Y:S01]  /*3210*/  IMAD.HI.U32 R52, R9, R69, RZ ;  /* 0x0000004509347227 */ /* 0x000fe200078e00ff */
[----:B------:R0:W1:Y:S03]  /*3220*/  F2I.FTZ.U32.TRUNC.NTZ R53, R54 ;  /* 0x0000003600357305 */ /* 0x000066000021f000 */
[----:B------:R-:W-:Y:S01]  /*3230*/  @!P3 IMAD.IADD R51, R51, 0x1, -R0 ;  /* 0x000000013333b824 */ /* 0x000fe200078e0a00 */
[----:B------:R-:W-:Y:S01]  /*3240*/  ISETP.GE.AND P3, PT, R62, RZ, PT ;  /* 0x000000ff3e00720c */ /* 0x000fe20003f66270 */
[----:B------:R-:W-:Y:S01]  /*3250*/  IMAD.MOV R52, RZ, RZ, -R52 ;  /* 0x000000ffff347224 */ /* 0x000fe200078e0a34 */
[----:B------:R-:W-:Y:S01]  /*3260*/  IADD3 R62, R7, 0x6, RZ ;  /* 0x00000006073e7810 */ /* 0x000fe20007ffe0ff */
[--C-:B------:R-:W-:Y:S01]  /*3270*/  @!P0 IMAD.IADD R61, R61, 0x1, -R0.reuse ;  /* 0x000000013d3d8824 */ /* 0x100fe200078e0a00 */
[C---:B------:R-:W-:Y:S01]  /*3280*/  ISETP.GT.U32.AND P0, PT, R0.reuse, R55, PT ;  /* 0x000000370000720c */ /* 0x040fe20003f04070 */
[----:B------:R-:W-:Y:S01]  /*3290*/  IMAD R69, R0, R52, R69 ;  /* 0x0000003400457224 */ /* 0x000fe200078e0245 */
[----:B------:R-:W-:Y:S01]  /*32a0*/  IABS R71, R62 ;  /* 0x0000003e00477213 */ /* 0x000fe20000000000 */
[--C-:B------:R-:W-:Y:S01]  /*32b0*/  @!P4 IMAD.IADD R63, R63, 0x1, -R0.reuse ;  /* 0x000000013f3fc824 */ /* 0x100fe200078e0a00 */
[----:B------:R-:W-:Y:S01]  /*32c0*/  ISETP.GE.AND P4, PT, R64, RZ, PT ;  /* 0x000000ff4000720c */ /* 0x000fe20003f86270 */
[----:B------:R-:W-:Y:S01]  /*32d0*/  @!P6 IMAD.IADD R67, R67, 0x1, -R0 ;  /* 0x000000014343e824 */ /* 0x000fe200078e0a00 */
[----:B------:R-:W-:Y:S01]  /*32e0*/  IADD3 R64, R7, 0x4, RZ ;  /* 0x0000000407407810 */ /* 0x000fe20007ffe0ff */
[----:B------:R-:W-:Y:S01]  /*32f0*/  IMAD.HI.U32 R10, R9, R71, RZ ;  /* 0x00000047090a7227 */ /* 0x000fe200078e00ff */
[----:B------:R-:W-:-:S02]  /*3300*/  ISETP.GT.U32.AND P6, PT, R0, R69, PT ;  /* 0x000000450000720c */ /* 0x000fc40003fc4070 */
[----:B0-----:R-:W-:Y:S01]  /*3310*/  IABS R54, R64 ;  /* 0x0000004000367213 */ /* 0x001fe20000000000 */
[----:B------:R-:W-:Y:S02]  /*3320*/  IMAD.MOV.U32 R82, RZ, RZ, R57 ;  /* 0x000000ffff527224 */ /* 0x000fe400078e0039 */
[----:B------:R-:W-:Y:S02]  /*3330*/  IMAD.MOV R10, RZ, RZ, -R10 ;  /* 0x000000ffff0a7224 */ /* 0x000fe400078e0a0a */
[----:B------:R-:W-:Y:S01]  /*3340*/  @!P0 IMAD.IADD R55, R55, 0x1, -R0 ;  /* 0x0000000137378824 */ /* 0x000fe200078e0a00 */
[----:B------:R-:W-:Y:S01]  /*3350*/  ISETP.GE.AND P0, PT, R7, RZ, PT ;  /* 0x000000ff0700720c */ /* 0x000fe20003f06270 */
[----:B------:R-:W-:Y:S01]  /*3360*/  @!P5 IMAD.MOV R82, RZ, RZ, -R82 ;  /* 0x000000ffff52d224 */ /* 0x000fe200078e0a52 */
[----:B------:R-:W-:Y:S01]  /*3370*/  ISETP.GT.U32.AND P5, PT, R0, R65, PT ;  /* 0x000000410000720c */ /* 0x000fe20003fa4070 */
[----:B------:R-:W-:Y:S02]  /*3380*/  IMAD.MOV.U32 R86, RZ, RZ, R61 ;  /* 0x000000ffff567224 */ /* 0x000fe400078e003d */
[----:B-1----:R-:W-:-:S02]  /*3390*/  IMAD.MOV R77, RZ, RZ, -R53 ;  /* 0x000000ffff4d7224 */ /* 0x002fc400078e0a35 */
[----:B------:R-:W-:Y:S02]  /*33a0*/  IMAD R71, R0, R10, R71 ;  /* 0x0000000a00477224 */ /* 0x000fe400078e0247 */
[----:B------:R-:W-:-:S04]  /*33b0*/  IMAD.HI.U32 R7, R9, R54, RZ ;  /* 0x0000003609077227 */ /* 0x000fc800078e00ff */
[----:B------:R-:W-:Y:S01]  /*33c0*/  @!P1 IMAD.MOV R86, RZ, RZ, -R86 ;  /* 0x000000ffff569224 */ /* 0x000fe200078e0a56 */
[----:B------:R-:W-:Y:S01]  /*33d0*/  ISETP.GT.U32.AND P1, PT, R0, R67, PT ;  /* 0x000000430000720c */ /* 0x000fe20003f24070 */
[----:B------:R-:W-:Y:S02]  /*33e0*/  IMAD.MOV.U32 R52, RZ, RZ, RZ ;  /* 0x000000ffff347224 */ /* 0x000fe400078e00ff */
[----:B------:R-:W-:Y:S02]  /*33f0*/  IMAD R77, R77, R58, RZ ;  /* 0x0000003a4d4d7224 */ /* 0x000fe400078e02ff */
[----:B------:R-:W-:-:S04]  /*3400*/  IMAD.HI.U32 R10, R9, R73, RZ ;  /* 0x00000049090a7227 */ /* 0x000fc800078e00ff */
[----:B------:R-:W-:Y:S02]  /*3410*/  IMAD.MOV R7, RZ, RZ, -R7 ;  /* 0x000000ffff077224 */ /* 0x000fe400078e0a07 */
[----:B------:R-:W-:Y:S01]  /*3420*/  @!P6 IMAD.IADD R69, R69, 0x1, -R0 ;  /* 0x000000014545e824 */ /* 0x000fe200078e0a00 */
[----:B------:R-:W-:Y:S01]  /*3430*/  ISETP.GT.U32.AND P6, PT, R0, R71, PT ;  /* 0x000000470000720c */ /* 0x000fe20003fc4070 */
[----:B------:R-:W-:-:S04]  /*3440*/  IMAD.HI.U32 R52, R53, R77, R52 ;  /* 0x0000004d35347227 */ /* 0x000fc800078e0034 */
[----:B------:R-:W-:Y:S02]  /*3450*/  IMAD.MOV R10, RZ, RZ, -R10 ;  /* 0x000000ffff0a7224 */ /* 0x000fe400078e0a0a */
[----:B------:R-:W-:Y:S02]  /*3460*/  IMAD R53, R0, R7, R54 ;  /* 0x0000000700357224 */ /* 0x000fe400078e0236 */
[----:B------:R-:W-:-:S04]  /*3470*/  IMAD.HI.U32 R9, R9, R75, RZ ;  /* 0x0000004b09097227 */ /* 0x000fc800078e00ff */
[C---:B------:R-:W-:Y:S02]  /*3480*/  IMAD R73, R0.reuse, R10, R73 ;  /* 0x0000000a00497224 */ /* 0x040fe400078e0249 */
[--C-:B------:R-:W-:Y:S01]  /*3490*/  @!P5 IMAD.IADD R65, R65, 0x1, -R0.reuse ;  /* 0x000000014141d824 */ /* 0x100fe200078e0a00 */
[C---:B------:R-:W-:Y:S01]  /*34a0*/  ISETP.GT.U32.AND P5, PT, R0.reuse, R53, PT ;  /* 0x000000350000720c */ /* 0x040fe20003fa4070 */
[----:B------:R-:W-:Y:S02]  /*34b0*/  IMAD.MOV R9, RZ, RZ, -R9 ;  /* 0x000000ffff097224 */ /* 0x000fe400078e0a09 */
[--C-:B------:R-:W-:Y:S01]  /*34c0*/  @!P1 IMAD.IADD R67, R67, 0x1, -R0.reuse ;  /* 0x0000000143439824 */ /* 0x100fe200078e0a00 */
[C---:B------:R-:W-:Y:S01]  /*34d0*/  ISETP.GT.U32.AND P1, PT, R0.reuse, R73, PT ;  /* 0x000000490000720c */ /* 0x040fe20003f24070 */
[----:B------:R-:W-:Y:S02]  /*34e0*/  @!P6 IMAD.IADD R71, R71, 0x1, -R0 ;  /* 0x000000014747e824 */ /* 0x000fe400078e0a00 */
[----:B------:R-:W-:-:S02]  /*34f0*/  IMAD R75, R0, R9, R75 ;  /* 0x00000009004b7224 */ /* 0x000fc400078e024b */
[----:B------:R-:W-:Y:S01]  /*3500*/  IMAD.MOV.U32 R90, RZ, RZ, R63 ;  /* 0x000000ffff5a7224 */ /* 0x000fe200078e003f */
[C---:B------:R-:W-:Y:S01]  /*3510*/  ISETP.GT.U32.AND P6, PT, R0.reuse, R71, PT ;  /* 0x000000470000720c */ /* 0x040fe20003fc4070 */
[----:B------:R-:W-:Y:S02]  /*3520*/  IMAD.MOV.U32 R88, RZ, RZ, R51 ;  /* 0x000000ffff587224 */ /* 0x000fe400078e0033 */
[----:B------:R-:W-:Y:S01]  /*3530*/  @!P4 IMAD.MOV R90, RZ, RZ, -R90 ;  /* 0x000000ffff5ac224 */ /* 0x000fe200078e0a5a */
[----:B------:R-:W-:Y:S01]  /*3540*/  ISETP.GT.U32.AND P4, PT, R0, R75, PT ;  /* 0x0000004b0000720c */ /* 0x000fe20003f84070 */
[----:B------:R-:W-:-:S04]  /*3550*/  IMAD.HI.U32 R52, R52, R81, RZ ;  /* 0x0000005134347227 */ /* 0x000fc800078e00ff */
[----:B------:R-:W-:Y:S01]  /*3560*/  @!P3 IMAD.MOV R88, RZ, RZ, -R88 ;  /* 0x000000ffff58b224 */ /* 0x000fe200078e0a58 */
[C---:B------:R-:W-:Y:S01]  /*3570*/  ISETP.GT.U32.AND P3, PT, R0.reuse, R69, PT ;  /* 0x000000450000720c */ /* 0x040fe20003f64070 */
[----:B------:R-:W-:Y:S02]  /*3580*/  @!P5 IMAD.IADD R53, R53, 0x1, -R0 ;  /* 0x000000013535d824 */ /* 0x000fe400078e0a00 */
[----:B------:R-:W-:Y:S02]  /*3590*/  IMAD.MOV.U32 R84, RZ, RZ, R59 ;  /* 0x000000ffff547224 */ /* 0x000fe400078e003b */
[----:B------:R-:W-:Y:S02]  /*35a0*/  IMAD.MOV R52, RZ, RZ, -R52 ;  /* 0x000000ffff347224 */ /* 0x000fe400078e0a34 */
[----:B------:R-:W-:Y:S01]  /*35b0*/  @!P1 IMAD.IADD R73, R73, 0x1, -R0 ;  /* 0x0000000149499824 */ /* 0x000fe200078e0a00 */
[C---:B------:R-:W-:Y:S01]  /*35c0*/  ISETP.GT.U32.AND P1, PT, R0.reuse, R53, PT ;  /* 0x000000350000720c */ /* 0x040fe20003f24070 */
[----:B------:R-:W-:Y:S01]  /*35d0*/  @!P2 IMAD.MOV R84, RZ, RZ, -R84 ;  /* 0x000000ffff54a224 */ /* 0x000fe200078e0a54 */
[----:B------:R-:W-:Y:S01]  /*35e0*/  ISETP.GT.U32.AND P2, PT, R0, R55, PT ;  /* 0x000000370000720c */ /* 0x000fe20003f44070 */
[----:B------:R-:W-:-:S02]  /*35f0*/  IMAD R81, R58, R52, R81 ;  /* 0x000000343a517224 */ /* 0x000fc400078e0251 */
[--C-:B------:R-:W-:Y:S02]  /*3600*/  @!P6 IMAD.IADD R71, R71, 0x1, -R0.reuse ;  /* 0x000000014747e824 */ /* 0x100fe400078e0a00 */
[--C-:B------:R-:W-:Y:S01]  /*3610*/  @!P4 IMAD.IADD R75, R75, 0x1, -R0.reuse ;  /* 0x000000014b4bc824 */ /* 0x100fe200078e0a00 */
[----:B------:R-:W-:Y:S01]  /*3620*/  ISETP.GT.U32.AND P6, PT, R58, R81, PT ;  /* 0x000000513a00720c */ /* 0x000fe20003fc4070 */
[--C-:B------:R-:W-:Y:S01]  /*3630*/  @!P3 IMAD.IADD R69, R69, 0x1, -R0.reuse ;  /* 0x000000014545b824 */ /* 0x100fe200078e0a00 */
[----:B------:R-:W-:Y:S01]  /*3640*/  ISETP.GE.AND P3, PT, R83, RZ, PT ;  /* 0x000000ff5300720c */ /* 0x000fe20003f66270 */
[----:B------:R-:W-:Y:S01]  /*3650*/  IMAD.SHL.U32 R7, R14, 0x40, RZ ;  /* 0x000000400e077824 */ /* 0x000fe200078e00ff */
[----:B------:R-:W-:Y:S01]  /*3660*/  ISETP.GT.U32.AND P5, PT, R0, R75, PT ;  /* 0x0000004b0000720c */ /* 0x000fe20003fa4070 */
[--C-:B------:R-:W-:Y:S01]  /*3670*/  @!P1 IMAD.IADD R53, R53, 0x1, -R0.reuse ;  /* 0x0000000135359824 */ /* 0x100fe200078e0a00 */
[----:B------:R-:W-:Y:S01]  /*3680*/  ISETP.GE.AND P1, PT, R64, RZ, PT ;  /* 0x000000ff4000720c */ /* 0x000fe20003f26270 */
[----:B------:R-:W-:Y:S01]  /*3690*/  @!P2 IMAD.IADD R55, R55, 0x1, -R0 ;  /* 0x000000013737a824 */ /* 0x000fe200078e0a00 */
[----:B------:R-:W-:Y:S01]  /*36a0*/  LOP3.LUT R7, R7, 0x1c0, RZ, 0xc0, !PT ;  /* 0x000001c007077812 */ /* 0x000fe200078ec0ff */
[----:B------:R-:W-:Y:S01]  /*36b0*/  IMAD.SHL.U32 R10, R14, 0x8, RZ ;  /* 0x000000080e0a7824 */ /* 0x000fe200078e00ff */
[----:B------:R-:W-:Y:S01]  /*36c0*/  ISETP.GE.AND P2, PT, R79, RZ, PT ;  /* 0x000000ff4f00720c */ /* 0x000fe20003f46270 */
[----:B------:R-:W-:Y:S01]  /*36d0*/  IMAD.MOV.U32 R94, RZ, RZ, R55 ;  /* 0x000000ffff5e7224 */ /* 0x000fe200078e0037 */
[----:B------:R-:W-:Y:S01]  /*36e0*/  ISETP.GE.AND P4, PT, R56, RZ, PT ;  /* 0x000000ff3800720c */ /* 0x000fe20003f86270 */
[----:B------:R-:W-:Y:S01]  /*36f0*/  @!P6 IMAD.IADD R81, R81, 0x1, -R58 ;  /* 0x000000015151e824 */ /* 0x000fe200078e0a3a */
[----:B------:R-:W-:Y:S01]  /*3700*/  ISETP.GT.U32.AND P6, PT, R0, R73, PT ;  /* 0x000000490000720c */ /* 0x000fe20003fc4070 */
[----:B------:R-:W-:Y:S01]  /*3710*/  @!P3 IMAD.MOV R94, RZ, RZ, -R94 ;  /* 0x000000ffff5eb224 */ /* 0x000fe200078e0a5e */
[----:B------:R-:W-:Y:S01]  /*3720*/  LOP3.LUT R120, R7, 0x30, R10, 0xf8, !PT ;  /* 0x0000003007787812 */ /* 0x000fe200078ef80a */
[----:B------:R-:W-:Y:S01]  /*3730*/  IMAD.MOV.U32 R96, RZ, RZ, R53 ;  /* 0x000000ffff607224 */ /* 0x000fe200078e0035 */
[----:B------:R-:W-:Y:S01]  /*3740*/  ISETP.GT.U32.AND P3, PT, R58, R81, PT ;  /* 0x000000513a00720c */ /* 0x000fe20003f64070 */
[----:B------:R-:W-:Y:S01]  /*3750*/  @!P5 IMAD.IADD R75, R75, 0x1, -R0 ;  /* 0x000000014b4bd824 */ /* 0x000fe200078e0a00 */
[----:B------:R-:W-:Y:S01]  /*3760*/  SHF.R.S32.HI R7, RZ, 0x2, R14 ;  /* 0x00000002ff077819 */ /* 0x000fe2000001140e */
[----:B------:R-:W-:Y:S01]  /*3770*/  @!P1 IMAD.MOV R96, RZ, RZ, -R96 ;  /* 0x000000ffff609224 */ /* 0x000fe200078e0a60 */
[----:B------:R-:W-:Y:S01]  /*3780*/  ISETP.GE.AND P1, PT, R12, RZ, PT ;  /* 0x000000ff0c00720c */ /* 0x000fe20003f26270 */
[----:B------:R-:W-:Y:S01]  /*3790*/  IMAD.SHL.U32 R10, R14, 0x20, RZ ;  /* 0x000000200e0a7824 */ /* 0x000fe200078e00ff */
[----:B------:R-:W-:Y:S01]  /*37a0*/  SGXT R7, R7, 0x1 ;  /* 0x000000010707781a */ /* 0x000fe20000000200 */
[----:B------:R-:W-:Y:S01]  /*37b0*/  @!P0 IMAD.MOV R75, RZ, RZ, -R75 ;  /* 0x000000ffff4b8224 */ /* 0x000fe200078e0a4b */
[----:B------:R-:W-:Y:S01]  /*37c0*/  ISETP.NE.AND P0, PT, RZ, c[0x0][0x178], PT ;  /* 0x00005e00ff007a0c */ /* 0x000fe20003f05270 */
[----:B------:R-:W-:Y:S01]  /*37d0*/  IMAD.MOV.U32 R92, RZ, RZ, R65 ;  /* 0x000000ffff5c7224 */ /* 0x000fe200078e0041 */
[----:B------:R-:W-:Y:S01]  /*37e0*/  LOP3.LUT R10, R10, 0x60, RZ, 0xc0, !PT ;  /* 0x000000600a0a7812 */ /* 0x000fe200078ec0ff */
[----:B------:R-:W-:Y:S01]  /*37f0*/  IMAD.SHL.U32 R83, R14, 0x2, RZ ;  /* 0x000000020e537824 */ /* 0x000fe200078e00ff */
[----:B------:R-:W-:Y:S01]  /*3800*/  ISETP.GE.AND P5, PT, R62, RZ, PT ;  /* 0x000000ff3e00720c */ /* 0x000fe20003fa6270 */
[----:B------:R-:W-:Y:S01]  /*3810*/  IMAD.SHL.U32 R9, R14, 0x10, RZ ;  /* 0x000000100e097824 */ /* 0x000fe200078e00ff */
[----:B------:R-:W-:Y:S01]  /*3820*/  LOP3.LUT R52, R10, 0x90, R7, 0xf8, !PT ;  /* 0x000000900a347812 */ /* 0x000fe200078ef807 */
[----:B------:R-:W-:Y:S01]  /*3830*/  @!P2 IMAD.MOV R92, RZ, RZ, -R92 ;  /* 0x000000ffff5ca224 */ /* 0x000fe200078e0a5c */
[----:B------:R-:W-:Y:S01]  /*3840*/  ISETP.GE.AND P2, PT, R60, RZ, PT ;  /* 0x000000ff3c00720c */ /* 0x000fe20003f46270 */
[----:B------:R-:W-:Y:S01]  /*3850*/  @!P6 IMAD.IADD R73, R73, 0x1, -R0 ;  /* 0x000000014949e824 */ /* 0x000fe200078e0a00 */
[----:B------:R-:W-:Y:S01]  /*3860*/  ISETP.GE.AND P6, PT, R85, RZ, PT ;  /* 0x000000ff5500720c */ /* 0x000fe20003fc6270 */
[----:B------:R-:W-:Y:S01]  /*3870*/  @!P3 IMAD.IADD R81, R81, 0x1, -R58 ;  /* 0x000000015151b824 */ /* 0x000fe200078e0a3a */
[----:B------:R-:W-:Y:S01]  /*3880*/  ISETP.NE.AND P3, PT, RZ, c[0x0][0x17c], PT ;  /* 0x00005f00ff007a0c */ /* 0x000fe20003f65270 */
[----:B------:R-:W-:Y:S01]  /*3890*/  IMAD.MOV.U32 R0, RZ, RZ, R67 ;  /* 0x000000ffff007224 */ /* 0x000fe200078e0043 */
[----:B------:R-:W-:Y:S01]  /*38a0*/  LOP3.LUT R7, RZ, c[0x0][0x17c], RZ, 0x33, !PT ;  /* 0x00005f00ff077a12 */ /* 0x000fe200078e33ff */
[----:B------:R-:W-:Y:S01]  /*38b0*/  @!P1 IMAD.MOV R81, RZ, RZ, -R81 ;  /* 0x000000ffff519224 */ /* 0x000fe200078e0a51 */
[----:B------:R-:W-:Y:S01]  /*38c0*/  LOP3.LUT R9, R9, 0x100, RZ, 0xc0, !PT ;  /* 0x0000010009097812 */ /* 0x000fe200078ec0ff */
[----:B------:R-:W-:Y:S01]  /*38d0*/  @!P4 IMAD.MOV R0, RZ, RZ, -R0 ;  /* 0x000000ffff00c224 */ /* 0x000fe200078e0a00 */
[----:B------:R-:W-:Y:S01]  /*38e0*/  LOP3.LUT R52, R52, 0x10, R83, 0x78, !PT ;  /* 0x0000001034347812 */ /* 0x000fe200078e7853 */
[----:B------:R-:W-:Y:S01]  /*38f0*/  @!P5 IMAD.MOV R71, RZ, RZ, -R71 ;  /* 0x000000ffff47d224 */ /* 0x000fe200078e0a47 */
[----:B------:R-:W-:Y:S01]  /*3900*/  SEL R51, R7, R3, !P3 ;  /* 0x0000000307337207 */ /* 0x000fe20005800000 */
[----:B------:R-:W-:Y:S01]  /*3910*/  @!P2 IMAD.MOV R69, RZ, RZ, -R69 ;  /* 0x000000ffff45a224 */ /* 0x000fe200078e0a45 */
[----:B------:R-:W-:Y:S01]  /*3920*/  @!P0 LOP3.LUT R81, RZ, c[0x0][0x178], RZ, 0x33, !PT ;  /* 0x00005e00ff518a12 */ /* 0x000fe200078e33ff */
[----:B------:R-:W-:Y:S01]  /*3930*/  IMAD.IADD R9, R9, 0x1, R52 ;  /* 0x0000000109097824 */ /* 0x000fe200078e0234 */
[----:B------:R-:W-:Y:S01]  /*3940*/  SEL R22, R7, R22, !P3 ;  /* 0x0000001607167207 */ /* 0x000fe20005800000 */
[----:B------:R-:W-:Y:S01]  /*3950*/  IMAD R51, R51, c[0x0][0x190], RZ ;  /* 0x0000640033337a24 */ /* 0x000fe200078e02ff */
[----:B------:R-:W-:Y:S01]  /*3960*/  SEL R52, R7, R4, !P3 ;  /* 0x0000000407347207 */ /* 0x000fe20005800000 */
[----:B------:R-:W-:Y:S01]  /*3970*/  IMAD R81, R81, c[0x0][0x184], RZ ;  /* 0x0000610051517a24 */ /* 0x000fe200078e02ff */
[C---:B------:R-:W-:Y:S01]  /*3980*/  SEL R53, R7.reuse, R2, !P3 ;  /* 0x0000000207357207 */ /* 0x040fe20005800000 */
[----:B------:R-:W-:Y:S01]  /*3990*/  @!P6 IMAD.MOV R73, RZ, RZ, -R73 ;  /* 0x000000ffff49e224 */ /* 0x000fe200078e0a49 */
[C---:B------:R-:W-:Y:S01]  /*39a0*/  SEL R54, R7.reuse, R5, !P3 ;  /* 0x0000000507367207 */ /* 0x040fe20005800000 */
[----:B------:R-:W-:Y:S01]  /*39b0*/  IMAD R123, R22, c[0x0][0x190], RZ ;  /* 0x00006400167b7a24 */ /* 0x000fe200078e02ff */
[C---:B------:R-:W-:Y:S01]  /*39c0*/  SEL R55, R7.reuse, R6, !P3 ;  /* 0x0000000607377207 */ /* 0x040fe20005800000 */
[----:B------:R-:W-:Y:S01]  /*39d0*/  IMAD R52, R52, c[0x0][0x190], RZ ;  /* 0x0000640034347a24 */ /* 0x000fe200078e02ff */
[----:B------:R-:W-:Y:S01]  /*39e0*/  SEL R56, R7, R8, !P3 ;  /* 0x0000000807387207 */ /* 0x000fe20005800000 */
        /* <DEDUP_REMOVED lines=33> */
[----:B------:R-:W-:Y:S01]  /*3c00*/  LEA R234, P6, R81, c[0x0][0x160], 0x1 ;  /* 0x0000580051ea7a11 */ /* 0x000fe200078c08ff */
[----:B------:R-:W-:Y:S01]  /*3c10*/  IMAD R62, R62, c[0x0][0x190], RZ ;  /* 0x000064003e3e7a24 */ /* 0x000fe200078e02ff */
[----:B------:R-:W-:Y:S01]  /*3c20*/  LEA R22, P0, R51, c[0x0][0x168], 0x1 ;  /* 0x00005a0033167a11 */ /* 0x000fe200078008ff */
[----:B------:R-:W-:Y:S01]  /*3c30*/  IMAD R63, R63, c[0x0][0x190], RZ ;  /* 0x000064003f3f7a24 */ /* 0x000fe200078e02ff */
[C---:B------:R-:W-:Y:S01]  /*3c40*/  SEL R25, R7.reuse, R25, !P3 ;  /* 0x0000001907197207 */ /* 0x040fe20005800000 */
[----:B------:R-:W-:Y:S01]  /*3c50*/  IMAD R64, R64, c[0x0][0x190], RZ ;  /* 0x0000640040407a24 */ /* 0x000fe200078e02ff */
[C---:B------:R-:W-:Y:S01]  /*3c60*/  SEL R27, R7.reuse, R27, !P3 ;  /* 0x0000001b071b7207 */ /* 0x040fe20005800000 */
[----:B------:R-:W-:Y:S01]  /*3c70*/  IMAD R15, R224, c[0x0][0x18c], RZ ;  /* 0x00006300e00f7a24 */ /* 0x000fe200078e02ff */
[----:B------:R-:W-:Y:S01]  /*3c80*/  SEL R29, R7, R29, !P3 ;  /* 0x0000001d071d7207 */ /* 0x000fe20005800000 */
        /* <DEDUP_REMOVED lines=77> */
[----:B------:R-:W-:Y:S01]  /*4160*/  LEA.HI.X.SX32 R235, R81, c[0x0][0x164], 0x1, P6 ;  /* 0x0000590051eb7a11 */ /* 0x000fe200030f0eff */
[----:B------:R-:W-:Y:S01]  /*4170*/  IMAD R219, R219, c[0x0][0x190], RZ ;  /* 0x00006400dbdb7a24 */ /* 0x000fe200078e02ff */
[----:B------:R-:W-:Y:S01]  /*4180*/  LEA.HI.X.SX32 R23, R51, c[0x0][0x16c], 0x1, P0 ;  /* 0x00005b0033177a11 */ /* 0x000fe200000f0eff */
[----:B------:R-:W-:Y:S01]  /*4190*/  IMAD R221, R221, c[0x0][0x190], RZ ;  /* 0x00006400dddd7a24 */ /* 0x000fe200078e02ff */
[----:B------:R-:W-:Y:S01]  /*41a0*/  LEA R24, P1, R52, c[0x0][0x168], 0x1 ;  /* 0x00005a0034187a11 */ /* 0x000fe200078208ff */
[----:B------:R-:W-:Y:S01]  /*41b0*/  IMAD.MOV.U32 R17, RZ, RZ, c[0x0][0x18c] ;  /* 0x00006300ff117624 */ /* 0x000fe200078e00ff */
[----:B------:R-:W-:Y:S01]  /*41c0*/  LEA R26, P2, R53, c[0x0][0x168], 0x1 ;  /* 0x00005a00351a7a11 */ /* 0x000fe200078408ff */
[----:B------:R-:W-:Y:S01]  /*41d0*/  IMAD.MOV.U32 R18, RZ, RZ, c[0x0][0x188] ;  /* 0x00006200ff127624 */ /* 0x000fe200078e00ff */
[----:B------:R-:W-:Y:S01]  /*41e0*/  LEA R28, P3, R54, c[0x0][0x168], 0x1 ;  /* 0x00005a00361c7a11 */ /* 0x000fe200078608ff */
[----:B------:R-:W-:Y:S01]  /*41f0*/  IMAD R8, R225, c[0x0][0x188], RZ ;  /* 0x00006200e1087a24 */ /* 0x000fe200078e02ff */
        /* <DEDUP_REMOVED lines=8> */
[----:B------:R-:W-:Y:S01]  /*4280*/  LOP3.LUT R0, R120, 0x30, R83, 0x78, !PT ;  /* 0x0000003078007812 */ /* 0x000fe200078e7853 */
[----:B------:R-:W-:Y:S01]  /*4290*/  IMAD R3, R230, c[0x0][0x188], RZ ;  /* 0x00006200e6037a24 */ /* 0x000fe200078e02ff */
[----:B------:R-:W-:Y:S01]  /*42a0*/  LEA.HI.X.SX32 R25, R52, c[0x0][0x16c], 0x1, P1 ;  /* 0x00005b0034197a11 */ /* 0x000fe200008f0eff */
[----:B------:R-:W-:Y:S01]  /*42b0*/  IMAD R2, R231, c[0x0][0x188], RZ ;  /* 0x00006200e7027a24 */ /* 0x000fe200078e02ff */
[----:B------:R-:W-:Y:S01]  /*42c0*/  LEA.HI.X.SX32 R27, R53, c[0x0][0x16c], 0x1, P2 ;  /* 0x00005b00351b7a11 */ /* 0x000fe200010f0eff */
[----:B------:R-:W-:Y:S01]  /*42d0*/  CS2R R96, SRZ ;  /* 0x0000000000607805 */ /* 0x000fe2000001ff00 */
        /* <DEDUP_REMOVED lines=8> */
[----:B------:R-:W-:-:S02]  /*4360*/  LEA.HI.X.SX32 R37, R58, c[0x0][0x16c], 0x1, P0 ;  /* 0x00005b003a257a11 */ /* 0x000fc400000f0eff */
[----:B------:R-:W-:Y:S02]  /*4370*/  LEA R38, P1, R59, c[0x0][0x168], 0x1 ;  /* 0x00005a003b267a11 */ /* 0x000fe400078208ff */
[----:B------:R-:W-:Y:S02]  /*4380*/  LEA R40, P2, R60, c[0x0][0x168], 0x1 ;  /* 0x00005a003c287a11 */ /* 0x000fe400078408ff */
[----:B------:R-:W-:Y:S02]  /*4390*/  LEA R42, P3, R61, c[0x0][0x168], 0x1 ;  /* 0x00005a003d2a7a11 */ /* 0x000fe400078608ff */
[----:B------:R-:W-:Y:S02]  /*43a0*/  LEA R44, P4, R62, c[0x0][0x168], 0x1 ;  /* 0x00005a003e2c7a11 */ /* 0x000fe400078808ff */
[----:B------:R-:W-:Y:S02]  /*43b0*/  LEA R46, P5, R63, c[0x0][0x168], 0x1 ;  /* 0x00005a003f2e7a11 */ /* 0x000fe400078a08ff */
[----:B------:R-:W-:-:S02]  /*43c0*/  LEA R120, P6, R64, c[0x0][0x168], 0x1 ;  /* 0x00005a0040787a11 */ /* 0x000fc400078c08ff */
[----:B------:R-:W-:Y:S02]  /*43d0*/  LEA R122, P0, R123, c[0x0][0x168], 0x1 ;  /* 0x00005a007b7a7a11 */ /* 0x000fe400078008ff */
[----:B------:R-:W-:Y:S02]  /*43e0*/  LEA.HI.X.SX32 R39, R59, c[0x0][0x16c], 0x1, P1 ;  /* 0x00005b003b277a11 */ /* 0x000fe400008f0eff */
[----:B------:R-:W-:Y:S02]  /*43f0*/  LEA.HI.X.SX32 R41, R60, c[0x0][0x16c], 0x1, P2 ;  /* 0x00005b003c297a11 */ /* 0x000fe400010f0eff */
[----:B------:R-:W-:Y:S02]  /*4400*/  LEA.HI.X.SX32 R43, R61, c[0x0][0x16c], 0x1, P3 ;  /* 0x00005b003d2b7a11 */ /* 0x000fe400018f0eff */
[----:B------:R-:W-:Y:S02]  /*4410*/  LEA.HI.X.SX32 R45, R62, c[0x0][0x16c], 0x1, P4 ;  /* 0x00005b003e2d7a11 */ /* 0x000fe400020f0eff */
[----:B------:R-:W-:-:S02]  /*4420*/  LEA.HI.X.SX32 R47, R63, c[0x0][0x16c], 0x1, P5 ;  /* 0x00005b003f2f7a11 */ /* 0x000fc400028f0eff */
[----:B------:R-:W-:Y:S02]  /*4430*/  LEA.HI.X.SX32 R121, R64, c[0x0][0x16c], 0x1, P6 ;  /* 0x00005b0040797a11 */ /* 0x000fe400030f0eff */
[----:B------:R-:W-:Y:S02]  /*4440*/  LEA.HI.X.SX32 R123, R123, c[0x0][0x16c], 0x1, P0 ;  /* 0x00005b007b7b7a11 */ /* 0x000fe400000f0eff */
[----:B------:R-:W-:Y:S02]  /*4450*/  LEA R124, P1, R125, c[0x0][0x168], 0x1 ;  /* 0x00005a007d7c7a11 */ /* 0x000fe400078208ff */
[----:B------:R-:W-:Y:S02]  /*4460*/  LEA R126, P2, R127, c[0x0][0x168], 0x1 ;  /* 0x00005a007f7e7a11 */ /* 0x000fe400078408ff */
[----:B------:R-:W-:Y:S02]  /*4470*/  LEA R128, P3, R129, c[0x0][0x168], 0x1 ;  /* 0x00005a0081807a11 */ /* 0x000fe400078608ff */
[----:B------:R-:W-:-:S02]  /*4480*/  LEA R130, P4, R131, c[0x0][0x168], 0x1 ;  /* 0x00005a0083827a11 */ /* 0x000fc400078808ff */
[----:B------:R-:W-:Y:S02]  /*4490*/  LEA R132, P5, R133, c[0x0][0x168], 0x1 ;  /* 0x00005a0085847a11 */ /* 0x000fe400078a08ff */
[----:B------:R-:W-:Y:S02]  /*44a0*/  LEA R134, P6, R135, c[0x0][0x168], 0x1 ;  /* 0x00005a0087867a11 */ /* 0x000fe400078c08ff */
[----:B------:R-:W-:Y:S02]  /*44b0*/  LEA R136, P0, R137, c[0x0][0x168], 0x1 ;  /* 0x00005a0089887a11 */ /* 0x000fe400078008ff */
[----:B------:R-:W-:Y:S02]  /*44c0*/  LEA.HI.X.SX32 R125, R125, c[0x0][0x16c], 0x1, P1 ;  /* 0x00005b007d7d7a11 */ /* 0x000fe400008f0eff */
[----:B------:R-:W-:Y:S02]  /*44d0*/  LEA.HI.X.SX32 R127, R127, c[0x0][0x16c], 0x1, P2 ;  /* 0x00005b007f7f7a11 */ /* 0x000fe400010f0eff */
[----:B------:R-:W-:-:S02]  /*44e0*/  LEA.HI.X.SX32 R129, R129, c[0x0][0x16c], 0x1, P3 ;  /* 0x00005b0081817a11 */ /* 0x000fc400018f0eff */
[----:B------:R-:W-:Y:S02]  /*44f0*/  LEA.HI.X.SX32 R131, R131, c[0x0][0x16c], 0x1, P4 ;  /* 0x00005b0083837a11 */ /* 0x000fe400020f0eff */
[----:B------:R-:W-:Y:S02]  /*4500*/  LEA.HI.X.SX32 R133, R133, c[0x0][0x16c], 0x1, P5 ;  /* 0x00005b0085857a11 */ /* 0x000fe400028f0eff */
[----:B------:R-:W-:Y:S02]  /*4510*/  LEA.HI.X.SX32 R135, R135, c[0x0][0x16c], 0x1, P6 ;  /* 0x00005b0087877a11 */ /* 0x000fe400030f0eff */
[----:B------:R-:W-:Y:S02]  /*4520*/  LEA.HI.X.SX32 R137, R137, c[0x0][0x16c], 0x1, P0 ;  /* 0x00005b0089897a11 */ /* 0x000fe400000f0eff */
[----:B------:R-:W-:Y:S02]  /*4530*/  LEA R138, P1, R139, c[0x0][0x168], 0x1 ;  /* 0x00005a008b8a7a11 */ /* 0x000fe400078208ff */
[----:B------:R-:W-:-:S02]  /*4540*/  LEA R140, P2, R141, c[0x0][0x168], 0x1 ;  /* 0x00005a008d8c7a11 */ /* 0x000fc400078408ff */
[----:B------:R-:W-:Y:S02]  /*4550*/  LEA R142, P3, R143, c[0x0][0x168], 0x1 ;  /* 0x00005a008f8e7a11 */ /* 0x000fe400078608ff */
[----:B------:R-:W-:Y:S02]  /*4560*/  LEA R144, P4, R145, c[0x0][0x168], 0x1 ;  /* 0x00005a0091907a11 */ /* 0x000fe400078808ff */
[----:B------:R-:W-:Y:S02]  /*4570*/  LEA R146, P5, R147, c[0x0][0x168], 0x1 ;  /* 0x00005a0093927a11 */ /* 0x000fe400078a08ff */
[----:B------:R-:W-:Y:S02]  /*4580*/  LEA R148, P6, R149, c[0x0][0x168], 0x1 ;  /* 0x00005a0095947a11 */ /* 0x000fe400078c08ff */
[----:B------:R-:W-:Y:S02]  /*4590*/  LEA R150, P0, R151, c[0x0][0x168], 0x1 ;  /* 0x00005a0097967a11 */ /* 0x000fe400078008ff */
[----:B------:R-:W-:-:S02]  /*45a0*/  LEA.HI.X.SX32 R139, R139, c[0x0][0x16c], 0x1, P1 ;  /* 0x00005b008b8b7a11 */ /* 0x000fc400008f0eff */
[----:B------:R-:W-:Y:S02]  /*45b0*/  LEA.HI.X.SX32 R141, R141, c[0x0][0x16c], 0x1, P2 ;  /* 0x00005b008d8d7a11 */ /* 0x000fe400010f0eff */
[----:B------:R-:W-:Y:S02]  /*45c0*/  LEA.HI.X.SX32 R143, R143, c[0x0][0x16c], 0x1, P3 ;  /* 0x00005b008f8f7a11 */ /* 0x000fe400018f0eff */
[----:B------:R-:W-:Y:S02]  /*45d0*/  LEA.HI.X.SX32 R145, R145, c[0x0][0x16c], 0x1, P4 ;  /* 0x00005b0091917a11 */ /* 0x000fe400020f0eff */
[----:B------:R-:W-:Y:S02]  /*45e0*/  LEA.HI.X.SX32 R147, R147, c[0x0][0x16c], 0x1, P5 ;  /* 0x00005b0093937a11 */ /* 0x000fe400028f0eff */
[----:B------:R-:W-:Y:S02]  /*45f0*/  LEA.HI.X.SX32 R149, R149, c[0x0][0x16c], 0x1, P6 ;  /* 0x00005b0095957a11 */ /* 0x000fe400030f0eff */
        /* <DEDUP_REMOVED lines=50> */
[----:B------:R-:W-:Y:S02]  /*4920*/  SHF.R.S32.HI R16, RZ, 0x1f, R15 ;  /* 0x0000001fff107819 */ /* 0x000fe4000001140f */
[----:B------:R-:W-:Y:S02]  /*4930*/  LEA.HI.X.SX32 R195, R80, c[0x0][0x16c], 0x1, P1 ;  /* 0x00005b0050c37a11 */ /* 0x000fe400008f0eff */
[----:B------:R-:W-:Y:S02]  /*4940*/  LEA.HI.X.SX32 R197, R197, c[0x0][0x16c], 0x1, P2 ;  /* 0x00005b00c5c57a11 */ /* 0x000fe400010f0eff */
[----:B------:R-:W-:Y:S02]  /*4950*/  LEA.HI.X.SX32 R199, R199, c[0x0][0x16c], 0x1, P3 ;  /* 0x00005b00c7c77a11 */ /* 0x000fe400018f0eff */
[----:B------:R-:W-:-:S02]  /*4960*/  LEA.HI.X.SX32 R201, R201, c[0x0][0x16c], 0x1, P4 ;  /* 0x00005b00c9c97a11 */ /* 0x000fc400020f0eff */
[----:B------:R-:W-:Y:S02]  /*4970*/  LEA.HI.X.SX32 R203, R203, c[0x0][0x16c], 0x1, P5 ;  /* 0x00005b00cbcb7a11 */ /* 0x000fe400028f0eff */
[----:B------:R-:W-:Y:S02]  /*4980*/  LEA.HI.X.SX32 R205, R205, c[0x0][0x16c], 0x1, P6 ;  /* 0x00005b00cdcd7a11 */ /* 0x000fe400030f0eff */
[----:B------:R-:W-:Y:S02]  /*4990*/  LEA.HI.X.SX32 R207, R207, c[0x0][0x16c], 0x1, P0 ;  /* 0x00005b00cfcf7a11 */ /* 0x000fe400000f0eff */
[----:B------:R-:W-:Y:S02]  /*49a0*/  LOP3.LUT R21, R83, 0x7e, RZ, 0xc0, !PT ;  /* 0x0000007e53157812 */ /* 0x000fe400078ec0ff */
[----:B------:R-:W-:Y:S02]  /*49b0*/  LEA R208, P1, R209, c[0x0][0x168], 0x1 ;  /* 0x00005a00d1d07a11 */ /* 0x000fe400078208ff */
[----:B------:R-:W-:-:S02]  /*49c0*/  LEA R210, P2, R211, c[0x0][0x168], 0x1 ;  /* 0x00005a00d3d27a11 */ /* 0x000fc400078408ff */
[----:B------:R-:W-:Y:S02]  /*49d0*/  LEA R212, P3, R213, c[0x0][0x168], 0x1 ;  /* 0x00005a00d5d47a11 */ /* 0x000fe400078608ff */
[----:B------:R-:W-:Y:S02]  /*49e0*/  LEA R214, P4, R215, c[0x0][0x168], 0x1 ;  /* 0x00005a00d7d67a11 */ /* 0x000fe400078808ff */
[----:B------:R-:W-:Y:S02]  /*49f0*/  LEA R216, P5, R217, c[0x0][0x168], 0x1 ;  /* 0x00005a00d9d87a11 */ /* 0x000fe400078a08ff */
[----:B------:R-:W-:Y:S02]  /*4a00*/  LEA R218, P6, R219, c[0x0][0x168], 0x1 ;  /* 0x00005a00dbda7a11 */ /* 0x000fe400078c08ff */
[----:B------:R-:W-:Y:S02]  /*4a10*/  LEA R220, P0, R221, c[0x0][0x168], 0x1 ;  /* 0x00005a00dddc7a11 */ /* 0x000fe400078008ff */
[----:B------:R-:W-:Y:S01]  /*4a20*/  SHF.L.U64.HI R13, R15, 0x1, R16 ;  /* 0x000000010f0d7819 */ /* 0x000fe20000010210 */
[----:B------:R-:W-:Y:S01]  /*4a30*/  IMAD.SHL.U32 R16, R17, 0x20, RZ ;  /* 0x0000002011107824 */ /* 0x000fe200078e00ff */
[C---:B------:R-:W-:Y:S01]  /*4a40*/  LOP3.LUT R19, R21.reuse, 0x20, RZ, 0x3c, !PT ;  /* 0x0000002015137812 */ /* 0x040fe200078e3cff */
[----:B------:R-:W-:Y:S01]  /*4a50*/  IMAD.SHL.U32 R17, R18, 0x20, RZ ;  /* 0x0000002012117824 */ /* 0x000fe200078e00ff */
[----:B------:R-:W-:Y:S01]  /*4a60*/  LOP3.LUT R18, R21, 0x10, RZ, 0x3c, !PT ;  /* 0x0000001015127812 */ /* 0x000fe200078e3cff */
[----:B------:R-:W-:Y:S01]  /*4a70*/  IMAD.SHL.U32 R15, R15, 0x2, RZ ;  /* 0x000000020f0f7824 */ /* 0x000fe200078e00ff */
[----:B------:R-:W-:-:S02]  /*4a80*/  LOP3.LUT R20, R21, 0x30, RZ, 0x3c, !PT ;  /* 0x0000003015147812 */ /* 0x000fc400078e3cff */
[----:B------:R-:W-:Y:S02]  /*4a90*/  LEA.HI.X.SX32 R209, R209, c[0x0][0x16c], 0x1, P1 ;  /* 0x00005b00d1d17a11 */ /* 0x000fe400008f0eff */
[----:B------:R-:W-:Y:S02]  /*4aa0*/  LEA.HI.X.SX32 R211, R211, c[0x0][0x16c], 0x1, P2 ;  /* 0x00005b00d3d37a11 */ /* 0x000fe400010f0eff */
[----:B------:R-:W-:Y:S02]  /*4ab0*/  LEA.HI.X.SX32 R213, R213, c[0x0][0x16c], 0x1, P3 ;  /* 0x00005b00d5d57a11 */ /* 0x000fe400018f0eff */
[----:B------:R-:W-:Y:S02]  /*4ac0*/  LEA.HI.X.SX32 R215, R215, c[0x0][0x16c], 0x1, P4 ;  /* 0x00005b00d7d77a11 */ /* 0x000fe400020f0eff */
[----:B------:R-:W-:Y:S02]  /*4ad0*/  LEA.HI.X.SX32 R217, R217, c[0x0][0x16c], 0x1, P5 ;  /* 0x00005b00d9d97a11 */ /* 0x000fe400028f0eff */
[----:B------:R-:W-:-:S02]  /*4ae0*/  LEA.HI.X.SX32 R219, R219, c[0x0][0x16c], 0x1, P6 ;  /* 0x00005b00dbdb7a11 */ /* 0x000fc400030f0eff */
[----:B------:R-:W-:Y:S02]  /*4af0*/  LEA.HI.X.SX32 R221, R221, c[0x0][0x16c], 0x1, P0 ;  /* 0x00005b00dddd7a11 */ /* 0x000fe400000f0eff */
.L_x_3:
[----:B------:R-:W-:Y:S01]  /*4b00*/  ISETP.GE.AND P0, PT, R232, UR5, PT ;  /* 0x00000005e8007c0c */ /* 0x000fe2000bf06270 */
[----:B------:R-:W-:Y:S01]  /*4b10*/  IMAD.WIDE R48, R222, 0x2, R234 ;  /* 0x00000002de307825 */ /* 0x000fe200078e02ea */
[----:B------:R-:W-:Y:S02]  /*4b20*/  PRMT R58, RZ, 0x7610, R58 ;  /* 0x00007610ff3a7816 */ /* 0x000fe4000000003a */
[----:B------:R-:W-:Y:S01]  /*4b30*/  ISETP.GE.AND P1, PT, R231, UR5, PT ;  /* 0x00000005e7007c0c */ /* 0x000fe2000bf26270 */
[--C-:B------:R-:W-:Y:S01]  /*4b40*/  IMAD.WIDE R50, R2, 0x2, R234.reuse ;  /* 0x0000000202327825 */ /* 0x100fe200078e02ea */
[----:B------:R-:W-:Y:S02]  /*4b50*/  ISETP.GE.AND P2, PT, R230, UR5, PT ;  /* 0x00000005e6007c0c */ /* 0x000fe4000bf46270 */
[----:B------:R-:W-:Y:S01]  /*4b60*/  ISETP.GE.AND P3, PT, R229, UR5, PT ;  /* 0x00000005e5007c0c */ /* 0x000fe2000bf66270 */
[----:B------:R-:W-:Y:S01]  /*4b70*/  IMAD.WIDE R52, R3, 0x2, R234 ;  /* 0x0000000203347825 */ /* 0x000fe200078e02ea */
[----:B------:R-:W-:-:S02]  /*4b80*/  PRMT R73, RZ, 0x7610, R73 ;  /* 0x00007610ff497816 */ /* 0x000fc40000000049 */
[----:B------:R-:W-:Y:S01]  /*4b90*/  PRMT R56, RZ, 0x7610, R56 ;  /* 0x00007610ff387816 */ /* 0x000fe20000000038 */
[----:B------:R0:W2:Y:S01]  /*4ba0*/  @!P0 LDG.E.U16 R58, [R48.64] ;  /* 0x00000006303a8981 */ /* 0x0000a2000c1e1500 */
[----:B------:R-:W-:Y:S01]  /*4bb0*/  PRMT R71, RZ, 0x7610, R71 ;  /* 0x00007610ff477816 */ /* 0x000fe20000000047 */
[----:B------:R-:W-:Y:S02]  /*4bc0*/  IMAD.WIDE R54, R4, 0x2, R234 ;  /* 0x0000000204367825 */ /* 0x000fe400078e02ea */
[----:B------:R1:W3:Y:S01]  /*4bd0*/  @!P1 LDG.E.U16 R73, [R50.64] ;  /* 0x0000000632499981 */ /* 0x0002e2000c1e1500 */
[----:B------:R-:W-:-:S03]  /*4be0*/  ISETP.GE.AND P1, PT, R228, UR5, PT ;  /* 0x00000005e4007c0c */ /* 0x000fc6000bf26270 */
[----:B------:R4:W5:Y:S01]  /*4bf0*/  @!P2 LDG.E.U16 R56, [R52.64] ;  /* 0x000000063438a981 */ /* 0x000962000c1e1500 */
[----:B------:R-:W-:Y:S02]  /*4c00*/  ISETP.GE.AND P2, PT, R227, UR5, PT ;  /* 0x00000005e3007c0c */ /* 0x000fe4000bf46270 */
[----:B------:R-:W-:Y:S01]  /*4c10*/  ISETP.GE.AND P4, PT, R225, UR5, PT ;  /* 0x00000005e1007c0c */ /* 0x000fe2000bf86270 */
[----:B------:R0:W2:Y:S01]  /*4c20*/  @!P3 LDG.E.U16 R71, [R54.64] ;  /* 0x000000063647b981 */ /* 0x0000a2000c1e1500 */
[----:B------:R-:W-:Y:S01]  /*4c30*/  ISETP.GE.AND P3, PT, R226, UR5, PT ;  /* 0x00000005e2007c0c */ /* 0x000fe2000bf66270 */
[----:B------:R-:W-:Y:S01]  /*4c40*/  IMAD.WIDE R62, R5, 0x2, R234 ;  /* 0x00000002053e7825 */ /* 0x000fe200078e02ea */
[----:B------:R-:W-:Y:S02]  /*4c50*/  PRMT R81, RZ, 0x7610, R81 ;  /* 0x00007610ff517816 */ /* 0x000fe40000000051 */
[----:B------:R-:W-:Y:S01]  /*4c60*/  PRMT R69, RZ, 0x7610, R69 ;  /* 0x00007610ff457816 */ /* 0x000fe20000000045 */
[----:B------:R-:W-:Y:S01]  /*4c70*/  IMAD.WIDE R82, R6, 0x2, R234 ;  /* 0x0000000206527825 */ /* 0x000fe200078e02ea */
[----:B------:R-:W-:-:S02]  /*4c80*/  PRMT R75, RZ, 0x7610, R75 ;  /* 0x00007610ff4b7816 */ /* 0x000fc4000000004b */
[----:B------:R-:W-:Y:S01]  /*4c90*/  PRMT R67, RZ, 0x7610, R67 ;  /* 0x00007610ff437816 */ /* 0x000fe20000000043 */
[--C-:B----4-:R-:W-:Y:S01]  /*4ca0*/  IMAD.WIDE R52, R7, 0x2, R234.reuse ;  /* 0x0000000207347825 */ /* 0x110fe200078e02ea */
[----:B------:R4:W2:Y:S01]  /*4cb0*/  @!P1 LDG.E.U16 R81, [R62.64] ;  /* 0x000000063e519981 */ /* 0x0008a2000c1e1500 */
[-C--:B0-----:R-:W-:Y:S02]  /*4cc0*/  IADD3 R54, P1, R22, R15.reuse, RZ ;  /* 0x0000000f16367210 */ /* 0x081fe40007f3e0ff */
[----:B------:R-:W-:Y:S01]  /*4cd0*/  IMAD.WIDE R60, R8, 0x2, R234 ;  /* 0x00000002083c7825 */ /* 0x000fe200078e02ea */
[----:B------:R0:W2:Y:S03]  /*4ce0*/  @!P2 LDG.E.U16 R69, [R82.64] ;  /* 0x000000065245a981 */ /* 0x0000a6000c1e1500 */
[----:B------:R-:W-:Y:S01]  /*4cf0*/  IMAD.X R55, R23, 0x1, R13, P1 ;  /* 0x0000000117377824 */ /* 0x000fe200008e060d */
[----:B------:R0:W2:Y:S01]  /*4d00*/  @!P3 LDG.E.U16 R75, [R52.64] ;  /* 0x00000006344bb981 */ /* 0x0000a2000c1e1500 */
[----:B------:R-:W-:-:S03]  /*4d10*/  IADD3 R48, P1, R212, R15, RZ ;  /* 0x0000000fd4307210 */ /* 0x000fc60007f3e0ff */
[----:B------:R0:W2:Y:S04]  /*4d20*/  @!P4 LDG.E.U16 R67, [R60.64] ;  /* 0x000000063c43c981 */ /* 0x0000a8000c1e1500 */
[----:B------:R-:W-:Y:S01]  /*4d30*/  BAR.SYNC.DEFER_BLOCKING 0x0 ;  /* 0x0000000000007b1d */ /* 0x000fe20000010000 */
[----:B------:R-:W-:Y:S01]  /*4d40*/  IMAD.X R49, R213, 0x1, R13, P1 ;  /* 0x00000001d5317824 */ /* 0x000fe200008e060d */
[----:B------:R-:W-:Y:S02]  /*4d50*/  IADD3 R88, P1, R204, R15, RZ ;  /* 0x0000000fcc587210 */ /* 0x000fe40007f3e0ff */
[----:B------:R-:W-:-:S03]  /*4d60*/  ISETP.GE.AND P0, PT, R224, UR5, PT ;  /* 0x00000005e0007c0c */ /* 0x000fc6000bf06270 */
[----:B------:R-:W-:Y:S01]  /*4d70*/  IMAD.X R89, R205, 0x1, R13, P1 ;  /* 0x00000001cd597824 */ /* 0x000fe200008e060d */
[----:B0-----:R-:W-:Y:S02]  /*4d80*/  IADD3 R82, P1, R188, R15, RZ ;  /* 0x0000000fbc527210 */ /* 0x001fe40007f3e0ff */
[----:B----4-:R-:W-:-:S03]  /*4d90*/  PRMT R63, RZ, 0x7610, R63 ;  /* 0x00007610ff3f7816 */ /* 0x010fc6000000003f */
[----:B------:R-:W-:Y:S01]  /*4da0*/  IMAD.X R83, R189, 0x1, R13, P1 ;  /* 0x00000001bd537824 */ /* 0x000fe200008e060d */
[-C--:B------:R-:W-:Y:S02]  /*4db0*/  IADD3 R90, P1, R180, R15.reuse, RZ ;  /* 0x0000000fb45a7210 */ /* 0x080fe40007f3e0ff */
[----:B-1----:R-:W-:-:S03]  /*4dc0*/  IADD3 R50, P2, R220, R15, RZ ;  /* 0x0000000fdc327210 */ /* 0x002fc60007f5e0ff */
[----:B------:R-:W-:Y:S01]  /*4dd0*/  IMAD.X R91, R181, 0x1, R13, P1 ;  /* 0x00000001b55b7824 */ /* 0x000fe200008e060d */
[----:B------:R0:W4:Y:S01]  /*4de0*/  @!P0 LDG.E.U16 R63, [R48.64] ;  /* 0x00000006303f8981 */ /* 0x000122000c1e1500 */
[----:B------:R-:W-:Y:S01]  /*4df0*/  PRMT R65, RZ, 0x7610, R65 ;  /* 0x00007610ff417816 */ /* 0x000fe20000000041 */
[----:B------:R-:W-:Y:S01]  /*4e00*/  IMAD.X R51, R221, 0x1, R13, P2 ;  /* 0x00000001dd337824 */ /* 0x000fe200010e060d */
[----:B------:R-:W-:Y:S02]  /*4e10*/  PRMT R57, RZ, 0x7610, R57 ;  /* 0x00007610ff397816 */ /* 0x000fe40000000039 */
[-C--:B0-----:R-:W-:Y:S02]  /*4e20*/  IADD3 R48, P1, R164, R15.reuse, RZ ;  /* 0x0000000fa4307210 */ /* 0x081fe40007f3e0ff */
[----:B------:R0:W2:Y:S01]  /*4e30*/  @!P0 LDG.E.U16 R65, [R50.64] ;  /* 0x0000000632418981 */ /* 0x0000a2000c1e1500 */
[-C--:B------:R-:W-:Y:S02]  /*4e40*/  IADD3 R52, P2, R196, R15.reuse, RZ ;  /* 0x0000000fc4347210 */ /* 0x080fe40007f5e0ff */
[----:B------:R-:W-:Y:S01]  /*4e50*/  IMAD.X R49, R165, 0x1, R13, P1 ;  /* 0x00000001a5317824 */ /* 0x000fe200008e060d */
[----:B------:R-:W-:-:S02]  /*4e60*/  IADD3 R236, P1, R156, R15, RZ ;  /* 0x0000000f9cec7210 */ /* 0x000fc40007f3e0ff */
[----:B------:R-:W-:Y:S01]  /*4e70*/  IMAD.X R53, R197, 0x1, R13, P2 ;  /* 0x00000001c5357824 */ /* 0x000fe200010e060d */
[----:B------:R-:W-:Y:S01]  /*4e80*/  PRMT R59, RZ, 0x7610, R59 ;  /* 0x00007610ff3b7816 */ /* 0x000fe2000000003b */
[----:B------:R1:W2:Y:S01]  /*4e90*/  @!P0 LDG.E.U16 R57, [R82.64] ;  /* 0x0000000652398981 */ /* 0x0002a2000c1e1500 */
[----:B------:R-:W-:Y:S01]  /*4ea0*/  PRMT R85, RZ, 0x7610, R85 ;  /* 0x00007610ff557816 */ /* 0x000fe20000000055 */
[----:B------:R-:W-:Y:S01]  /*4eb0*/  IMAD.X R237, R157, 0x1, R13, P1 ;  /* 0x000000019ded7824 */ /* 0x000fe200008e060d */
[----:B0-----:R-:W-:Y:S02]  /*4ec0*/  PRMT R51, RZ, 0x7610, R51 ;  /* 0x00007610ff337816 */ /* 0x001fe40000000033 */
[----:B------:R-:W-:Y:S01]  /*4ed0*/  PRMT R61, RZ, 0x7610, R61 ;  /* 0x00007610ff3d7816 */ /* 0x000fe2000000003d */
[----:B------:R0:W2:Y:S01]  /*4ee0*/  @!P0 LDG.E.U16 R59, [R52.64] ;  /* 0x00000006343b8981 */ /* 0x0000a2000c1e1500 */
[-C--:B------:R-:W-:Y:S02]  /*4ef0*/  IADD3 R86, P2, R172, R15.reuse, RZ ;  /* 0x0000000fac567210 */ /* 0x080fe40007f5e0ff */
[----:B-1----:R-:W-:Y:S01]  /*4f00*/  IADD3 R82, P1, R140, R15, RZ ;  /* 0x0000000f8c527210 */ /* 0x002fe20007f3e0ff */
[----:B------:R1:W2:Y:S02]  /*4f10*/  @!P0 LDG.E.U16 R85, [R54.64] ;  /* 0x0000000636558981 */ /* 0x0002a4000c1e1500 */
[----:B------:R-:W-:-:S02]  /*4f20*/  IMAD.X R87, R173, 0x1, R13, P2 ;  /* 0x00000001ad577824 */ /* 0x000fc400010e060d */
[----:B------:R1:W2:Y:S01]  /*4f30*/  @!P0 LDG.E.U16 R51, [R90.64] ;  /* 0x000000065a338981 */ /* 0x0002a2000c1e1500 */
[----:B0-----:R-:W-:Y:S01]  /*4f40*/  PRMT R53, RZ, 0x7610, R53 ;  /* 0x00007610ff357816 */ /* 0x001fe20000000035 */
[----:B------:R-:W-:Y:S02]  /*4f50*/  IMAD.X R83, R141, 0x1, R13, P1 ;  /* 0x000000018d537824 */ /* 0x000fe400008e060d */
[----:B------:R0:W2:Y:S01]  /*4f60*/  @!P0 LDG.E.U16 R61, [R88.64] ;  /* 0x00000006583d8981 */ /* 0x0000a2000c1e1500 */
[----:B-1----:R-:W-:-:S03]  /*4f70*/  PRMT R55, RZ, 0x7610, R55 ;  /* 0x00007610ff377816 */ /* 0x002fc60000000037 */
[----:B------:R1:W2:Y:S01]  /*4f80*/  @!P0 LDG.E.U16 R53, [R48.64] ;  /* 0x0000000630358981 */ /* 0x0002a2000c1e1500 */
[-C--:B------:R-:W-:Y:S02]  /*4f90*/  IADD3 R90, P1, R132, R15.reuse, RZ ;  /* 0x0000000f845a7210 */ /* 0x080fe40007f3e0ff */
[----:B------:R-:W-:Y:S01]  /*4fa0*/  PRMT R250, RZ, 0x7610, R250 ;  /* 0x00007610fffa7816 */ /* 0x000fe200000000fa */
[----:B------:R1:W2:Y:S01]  /*4fb0*/  @!P0 LDG.E.U16 R55, [R86.64] ;  /* 0x0000000656378981 */ /* 0x0002a2000c1e1500 */
[-C--:B0-----:R-:W-:Y:S01]  /*4fc0*/  IADD3 R88, P2, R148, R15.reuse, RZ ;  /* 0x0000000f94587210 */ /* 0x081fe20007f5e0ff */
[--C-:B------:R-:W-:Y:S01]  /*4fd0*/  IMAD.X R91, R133, 0x1, R13.reuse, P1 ;  /* 0x00000001855b7824 */ /* 0x100fe200008e060d */
[----:B------:R-:W-:Y:S02]  /*4fe0*/  PRMT R252, RZ, 0x7610, R252 ;  /* 0x00007610fffc7816 */ /* 0x000fe400000000fc */
[----:B-1----:R-:W-:Y:S01]  /*4ff0*/  IADD3 R48, P1, R44, R15, RZ ;  /* 0x0000000f2c307210 */ /* 0x002fe20007f3e0ff */
[----:B------:R-:W-:Y:S01]  /*5000*/  IMAD.X R89, R149, 0x1, R13, P2 ;  /* 0x0000000195597824 */ /* 0x000fe200010e060d */
[----:B------:R-:W-:-:S02]  /*5010*/  PRMT R50, RZ, 0x7610, R50 ;  /* 0x00007610ff327816 */ /* 0x000fc40000000032 */
[----:B------:R0:W2:Y:S01]  /*5020*/  @!P0 LDG.E.U16 R252, [R236.64] ;  /* 0x00000006ecfc8981 */ /* 0x0000a2000c1e1500 */
[-C--:B------:R-:W-:Y:S01]  /*5030*/  IADD3 R86, P2, R124, R15.reuse, RZ ;  /* 0x0000000f7c567210 */ /* 0x080fe20007f5e0ff */
[--C-:B------:R-:W-:Y:S01]  /*5040*/  IMAD.X R49, R45, 0x1, R13.reuse, P1 ;  /* 0x000000012d317824 */ /* 0x100fe200008e060d */
[----:B------:R-:W-:Y:S01]  /*5050*/  PRMT R248, RZ, 0x7610, R248 ;  /* 0x00007610fff87816 */ /* 0x000fe200000000f8 */
[----:B------:R1:W2:Y:S02]  /*5060*/  @!P0 LDG.E.U16 R250, [R88.64] ;  /* 0x0000000658fa8981 */ /* 0x0002a4000c1e1500 */
[----:B------:R-:W-:Y:S01]  /*5070*/  IMAD.X R87, R125, 0x1, R13, P2 ;  /* 0x000000017d577824 */ /* 0x000fe200010e060d */
[----:B------:R-:W-:Y:S01]  /*5080*/  PRMT R52, RZ, 0x7610, R52 ;  /* 0x00007610ff347816 */ /* 0x000fe20000000034 */
[----:B------:R1:W2:Y:S01]  /*5090*/  @!P0 LDG.E.U16 R50, [R48.64] ;  /* 0x0000000630328981 */ /* 0x0002a2000c1e1500 */
[----:B0-----:R-:W-:-:S03]  /*50a0*/  IADD3 R236, P2, R36, R15, RZ ;  /* 0x0000000f24ec7210 */ /* 0x001fc60007f5e0ff */
[----:B------:R0:W2:Y:S01]  /*50b0*/  @!P0 LDG.E.U16 R248, [R82.64] ;  /* 0x0000000652f88981 */ /* 0x0000a2000c1e1500 */
[-C--:B-1----:R-:W-:Y:S01]  /*50c0*/  IADD3 R88, P1, R28, R15.reuse, RZ ;  /* 0x0000000f1c587210 */ /* 0x082fe20007f3e0ff */
[--C-:B------:R-:W-:Y:S02]  /*50d0*/  IMAD.X R237, R37, 0x1, R13.reuse, P2 ;  /* 0x0000000125ed7824 */ /* 0x100fe400010e060d */
[----:B------:R1:W2:Y:S02]  /*50e0*/  @!P0 LDG.E.U16 R52, [R86.64] ;  /* 0x0000000656348981 */ /* 0x0002a4000c1e1500 */
[--C-:B------:R-:W-:Y:S01]  /*50f0*/  IMAD.X R89, R29, 0x1, R13.reuse, P1 ;  /* 0x000000011d597824 */ /* 0x100fe200008e060d */
[-C--:B------:R-:W-:Y:S02]  /*5100*/  IADD3 R48, P1, R210, R15.reuse, RZ ;  /* 0x0000000fd2307210 */ /* 0x080fe40007f3e0ff */
[-C--:B0-----:R-:W-:Y:S02]  /*5110*/  IADD3 R82, P2, R218, R15.reuse, RZ ;  /* 0x0000000fda527210 */ /* 0x081fe40007f5e0ff */
[----:B------:R-:W-:Y:S01]  /*5120*/  PRMT R242, RZ, 0x7610, R242 ;  /* 0x00007610fff27816 */ /* 0x000fe200000000f2 */
[--C-:B------:R-:W-:Y:S01]  /*5130*/  IMAD.X R49, R211, 0x1, R13.reuse, P1 ;  /* 0x00000001d3317824 */ /* 0x100fe200008e060d */
[----:B-1----:R-:W-:Y:S01]  /*5140*/  IADD3 R86, P1, R194, R15, RZ ;  /* 0x0000000fc2567210 */ /* 0x002fe20007f3e0ff */
[----:B------:R-:W-:Y:S01]  /*5150*/  IMAD.X R83, R219, 0x1, R13, P2 ;  /* 0x00000001db537824 */ /* 0x000fe200010e060d */
[----:B------:R-:W-:-:S02]  /*5160*/  PRMT R246, RZ, 0x7610, R246 ;  /* 0x00007610fff67816 */ /* 0x000fc400000000f6 */
[----:B------:R-:W-:Y:S01]  /*5170*/  PRMT R240, RZ, 0x7610, R240 ;  /* 0x00007610fff07816 */ /* 0x000fe200000000f0 */
[----:B------:R-:W-:Y:S01]  /*5180*/  IMAD.X R87, R195, 0x1, R13, P1 ;  /* 0x00000001c3577824 */ /* 0x000fe200008e060d */
[----:B------:R0:W2:Y:S01]  /*5190*/  @!P0 LDG.E.U16 R242, [R82.64] ;  /* 0x0000000652f28981 */ /* 0x0000a2000c1e1500 */
[----:B------:R-:W-:-:S03]  /*51a0*/  PRMT R54, RZ, 0x7610, R54 ;  /* 0x00007610ff367816 */ /* 0x000fc60000000036 */
[----:B------:R1:W2:Y:S04]  /*51b0*/  @!P0 LDG.E.U16 R246, [R236.64] ;  /* 0x00000006ecf68981 */ /* 0x0002a8000c1e1500 */
[----:B------:R1:W2:Y:S01]  /*51c0*/  @!P0 LDG.E.U16 R240, [R48.64] ;  /* 0x0000000630f08981 */ /* 0x0002a2000c1e1500 */
[-C--:B0-----:R-:W-:Y:S02]  /*51d0*/  IADD3 R82, P1, R186, R15.reuse, RZ ;  /* 0x0000000fba527210 */ /* 0x081fe40007f3e0ff */
[----:B------:R-:W-:Y:S01]  /*51e0*/  PRMT R251, RZ, 0x7610, R251 ;  /* 0x00007610fffb7816 */ /* 0x000fe200000000fb */
[----:B------:R0:W2:Y:S01]  /*51f0*/  @!P0 LDG.E.U16 R54, [R90.64] ;  /* 0x000000065a368981 */ /* 0x0000a2000c1e1500 */
[----:B-1----:R-:W-:Y:S01]  /*5200*/  PRMT R236, RZ, 0x7610, R236 ;  /* 0x00007610ffec7816 */ /* 0x002fe200000000ec */
[----:B------:R-:W-:Y:S01]  /*5210*/  IMAD.X R83, R187, 0x1, R13, P1 ;  /* 0x00000001bb537824 */ /* 0x000fe200008e060d */
[----:B------:R-:W-:-:S04]  /*5220*/  IADD3 R48, P1, R170, R15, RZ ;  /* 0x0000000faa307210 */ /* 0x000fc80007f3e0ff */
[----:B------:R1:W2:Y:S01]  /*5230*/  @!P0 LDG.E.U16 R236, [R86.64] ;  /* 0x0000000656ec8981 */ /* 0x0002a2000c1e1500 */
[----:B------:R-:W-:Y:S01]  /*5240*/  PRMT R244, RZ, 0x7610, R244 ;  /* 0x00007610fff47816 */ /* 0x000fe200000000f4 */
[----:B------:R-:W-:Y:S01]  /*5250*/  IMAD.X R49, R171, 0x1, R13, P1 ;  /* 0x00000001ab317824 */ /* 0x000fe200008e060d */
[----:B0-----:R-:W-:Y:S01]  /*5260*/  IADD3 R90, P2, R202, R15, RZ ;  /* 0x0000000fca5a7210 */ /* 0x001fe20007f5e0ff */
[----:B------:R0:W2:Y:S01]  /*5270*/  @!P0 LDG.E.U16 R251, [R82.64] ;  /* 0x0000000652fb8981 */ /* 0x0000a2000c1e1500 */
[----:B------:R-:W-:-:S03]  /*5280*/  PRMT R247, RZ, 0x7610, R247 ;  /* 0x00007610fff77816 */ /* 0x000fc600000000f7 */
[----:B------:R0:W2:Y:S01]  /*5290*/  @!P0 LDG.E.U16 R244, [R88.64] ;  /* 0x0000000658f48981 */ /* 0x0000a2000c1e1500 */
[-C--:B-1----:R-:W-:Y:S01]  /*52a0*/  IADD3 R86, P1, R162, R15.reuse, RZ ;  /* 0x0000000fa2567210 */ /* 0x082fe20007f3e0ff */
[----:B------:R-:W-:Y:S01]  /*52b0*/  IMAD.X R91, R203, 0x1, R13, P2 ;  /* 0x00000001cb5b7824 */ /* 0x000fe200010e060d */
[----:B------:R-:W-:Y:S01]  /*52c0*/  PRMT R249, RZ, 0x7610, R249 ;  /* 0x00007610fff97816 */ /* 0x000fe200000000f9 */
[----:B------:R1:W2:Y:S02]  /*52d0*/  @!P0 LDG.E.U16 R247, [R48.64] ;  /* 0x0000000630f78981 */ /* 0x0002a4000c1e1500 */
[----:B------:R-:W-:Y:S01]  /*52e0*/  IMAD.X R87, R163, 0x1, R13, P1 ;  /* 0x00000001a3577824 */ /* 0x000fe200008e060d */
[-C--:B0-----:R-:W-:Y:S02]  /*52f0*/  IADD3 R82, P1, R146, R15.reuse, RZ ;  /* 0x0000000f92527210 */ /* 0x081fe40007f3e0ff */
[----:B------:R-:W-:-:S03]  /*5300*/  IADD3 R88, P2, R178, R15, RZ ;  /* 0x0000000fb2587210 */ /* 0x000fc60007f5e0ff */
[--C-:B------:R-:W-:Y:S01]  /*5310*/  IMAD.X R83, R147, 0x1, R13.reuse, P1 ;  /* 0x0000000193537824 */ /* 0x100fe200008e060d */
[----:B-1----:R-:W-:Y:S01]  /*5320*/  IADD3 R48, P1, R138, R15, RZ ;  /* 0x0000000f8a307210 */ /* 0x002fe20007f3e0ff */
[----:B------:R-:W-:Y:S01]  /*5330*/  IMAD.X R89, R179, 0x1, R13, P2 ;  /* 0x00000001b3597824 */ /* 0x000fe200010e060d */
[----:B------:R-:W-:Y:S02]  /*5340*/  PRMT R238, RZ, 0x7610, R238 ;  /* 0x00007610ffee7816 */ /* 0x000fe400000000ee */
[----:B------:R-:W-:Y:S01]  /*5350*/  PRMT R245, RZ, 0x7610, R245 ;  /* 0x00007610fff57816 */ /* 0x000fe200000000f5 */
[----:B------:R-:W-:Y:S01]  /*5360*/  IMAD.X R49, R139, 0x1, R13, P1 ;  /* 0x000000018b317824 */ /* 0x000fe200008e060d */
[----:B------:R0:W3:Y:S01]  /*5370*/  @!P0 LDG.E.U16 R249, [R88.64] ;  /* 0x0000000658f98981 */ /* 0x0000e2000c1e1500 */
[----:B------:R-:W-:-:S03]  /*5380*/  PRMT R241, RZ, 0x7610, R241 ;  /* 0x00007610fff17816 */ /* 0x000fc600000000f1 */
[----:B------:R1:W3:Y:S04]  /*5390*/  @!P0 LDG.E.U16 R238, [R90.64] ;  /* 0x000000065aee8981 */ /* 0x0002e8000c1e1500 */
[----:B------:R1:W3:Y:S01]  /*53a0*/  @!P0 LDG.E.U16 R245, [R86.64] ;  /* 0x0000000656f58981 */ /* 0x0002e2000c1e1500 */
[-C--:B0-----:R-:W-:Y:S02]  /*53b0*/  IADD3 R88, P1, R130, R15.reuse, RZ ;  /* 0x0000000f82587210 */ /* 0x081fe40007f3e0ff */
[----:B------:R-:W-:Y:S01]  /*53c0*/  PRMT R243, RZ, 0x7610, R243 ;  /* 0x00007610fff37816 */ /* 0x000fe200000000f3 */
[----:B------:R0:W3:Y:S01]  /*53d0*/  @!P0 LDG.E.U16 R241, [R82.64] ;  /* 0x0000000652f18981 */ /* 0x0000e2000c1e1500 */
[-C--:B-1----:R-:W-:Y:S01]  /*53e0*/  IADD3 R90, P2, R154, R15.reuse, RZ ;  /* 0x0000000f9a5a7210 */ /* 0x082fe20007f5e0ff */
[----:B------:R-:W-:Y:S01]  /*53f0*/  IMAD.X R89, R131, 0x1, R13, P1 ;  /* 0x0000000183597824 */ /* 0x000fe200008e060d */
[----:B------:R-:W-:-:S03]  /*5400*/  IADD3 R86, P1, R122, R15, RZ ;  /* 0x0000000f7a567210 */ /* 0x000fc60007f3e0ff */
[----:B------:R-:W-:Y:S01]  /*5410*/  IMAD.X R91, R155, 0x1, R13, P2 ;  /* 0x000000019b5b7824 */ /* 0x000fe200010e060d */
[----:B------:R-:W-:Y:S01]  /*5420*/  PRMT R239, RZ, 0x7610, R239 ;  /* 0x00007610ffef7816 */ /* 0x000fe200000000ef */
[----:B------:R-:W-:Y:S01]  /*5430*/  IMAD.X R87, R123, 0x1, R13, P1 ;  /* 0x000000017b577824 */ /* 0x000fe200008e060d */
[----:B0-----:R-:W-:Y:S02]  /*5440*/  IADD3 R82, P1, R42, R15, RZ ;  /* 0x0000000f2a527210 */ /* 0x001fe40007f3e0ff */
[----:B------:R0:W3:Y:S01]  /*5450*/  @!P0 LDG.E.U16 R243, [R90.64] ;  /* 0x000000065af38981 */ /* 0x0000e2000c1e1500 */
[----:B------:R-:W-:-:S03]  /*5460*/  PRMT R237, RZ, 0x7610, R237 ;  /* 0x00007610ffed7816 */ /* 0x000fc600000000ed */
[----:B------:R1:W3:Y:S01]  /*5470*/  @!P0 LDG.E.U16 R239, [R48.64] ;  /* 0x0000000630ef8981 */ /* 0x0002e2000c1e1500 */
[----:B------:R-:W-:Y:S01]  /*5480*/  IMAD.X R83, R43, 0x1, R13, P1 ;  /* 0x000000012b537824 */ /* 0x000fe200008e060d */
[----:B------:R-:W-:Y:S02]  /*5490*/  PRMT R233, RZ, 0x7610, R233 ;  /* 0x00007610ffe97816 */ /* 0x000fe400000000e9 */
[----:B------:R1:W3:Y:S01]  /*54a0*/  @!P0 LDG.E.U16 R237, [R88.64] ;  /* 0x0000000658ed8981 */ /* 0x0002e2000c1e1500 */
[----:B0-----:R-:W-:-:S03]  /*54b0*/  PRMT R91, RZ, 0x7610, R91 ;  /* 0x00007610ff5b7816 */ /* 0x001fc6000000005b */
[----:B------:R0:W3:Y:S01]  /*54c0*/  @!P0 LDG.E.U16 R233, [R86.64] ;  /* 0x0000000656e98981 */ /* 0x0000e2000c1e1500 */
[----:B-1----:R-:W-:-:S03]  /*54d0*/  IADD3 R48, P1, R34, R15, RZ ;  /* 0x0000000f22307210 */ /* 0x002fc60007f3e0ff */
[----:B------:R1:W3:Y:S01]  /*54e0*/  @!P0 LDG.E.U16 R91, [R82.64] ;  /* 0x00000006525b8981 */ /* 0x0002e2000c1e1500 */
[----:B------:R-:W-:Y:S01]  /*54f0*/  PRMT R89, RZ, 0x7610, R89 ;  /* 0x00007610ff597816 */ /* 0x000fe20000000059 */
[----:B------:R-:W-:Y:S01]  /*5500*/  IMAD.X R49, R35, 0x1, R13, P1 ;  /* 0x0000000123317824 */ /* 0x000fe200008e060d */
[----:B0-----:R-:W-:-:S04]  /*5510*/  PRMT R87, RZ, 0x7610, R87 ;  /* 0x00007610ff577816 */ /* 0x001fc80000000057 */
[----:B------:R0:W3:Y:S01]  /*5520*/  @!P0 LDG.E.U16 R89, [R48.64] ;  /* 0x0000000630598981 */ /* 0x0000e2000c1e1500 */
[----:B-1----:R-:W-:-:S05]  /*5530*/  IADD3 R82, P1, R26, R15, RZ ;  /* 0x0000000f1a527210 */ /* 0x002fca0007f3e0ff */
[----:B------:R-:W-:Y:S01]  /*5540*/  IMAD.X R83, R27, 0x1, R13, P1 ;  /* 0x000000011b537824 */ /* 0x000fe200008e060d */
[----:B0-----:R-:W-:-:S04]  /*5550*/  IADD3 R48, P1, R216, R15, RZ ;  /* 0x0000000fd8307210 */ /* 0x001fc80007f3e0ff */
[----:B------:R0:W3:Y:S01]  /*5560*/  @!P0 LDG.E.U16 R87, [R82.64] ;  /* 0x0000000652578981 */ /* 0x0000e2000c1e1500 */
[----:B------:R-:W-:Y:S01]  /*5570*/  PRMT R90, RZ, 0x7610, R90 ;  /* 0x00007610ff5a7816 */ /* 0x000fe2000000005a */
[----:B------:R-:W-:Y:S01]  /*5580*/  IMAD.X R49, R217, 0x1, R13, P1 ;  /* 0x00000001d9317824 */ /* 0x000fe200008e060d */
[----:B------:R-:W-:-:S04]  /*5590*/  PRMT R88, RZ, 0x7610, R88 ;  /* 0x00007610ff587816 */ /* 0x000fc80000000058 */
[----:B------:R1:W3:Y:S01]  /*55a0*/  @!P0 LDG.E.U16 R90, [R48.64] ;  /* 0x00000006305a8981 */ /* 0x0002e2000c1e1500 */
[----:B0-----:R-:W-:-:S05]  /*55b0*/  IADD3 R82, P1, R208, R15, RZ ;  /* 0x0000000fd0527210 */ /* 0x001fca0007f3e0ff */
[----:B------:R-:W-:Y:S01]  /*55c0*/  IMAD.X R83, R209, 0x1, R13, P1 ;  /* 0x00000001d1537824 */ /* 0x000fe200008e060d */
[----:B-1----:R-:W-:-:S04]  /*55d0*/  IADD3 R48, P1, R200, R15, RZ ;  /* 0x0000000fc8307210 */ /* 0x002fc80007f3e0ff */
        /* <DEDUP_REMOVED lines=8> */
[----:B------:R0:W4:Y:S01]  /*5660*/  @!P0 LDG.E.U16 R84, [R82.64] ;  /* 0x0000000652548981 */ /* 0x000122000c1e1500 */
[----:B------:R-:W-:Y:S01]  /*5670*/  IMAD.X R49, R185, 0x1, R13, P1 ;  /* 0x00000001b9317824 */ /* 0x000fe200008e060d */
[----:B0-----:R-:W-:-:S06]  /*5680*/  PRMT R82, RZ, 0x7610, R82 ;  /* 0x00007610ff527816 */ /* 0x001fcc0000000052 */
[----:B------:R0:W4:Y:S01]  /*5690*/  @!P0 LDG.E.U16 R82, [R48.64] ;  /* 0x0000000630528981 */ /* 0x000122000c1e1500 */
[----:B------:R-:W-:Y:S02]  /*56a0*/  PRMT R80, RZ, 0x7610, R80 ;  /* 0x00007610ff507816 */ /* 0x000fe40000000050 */
[----:B0-----:R-:W-:-:S05]  /*56b0*/  IADD3 R48, P1, R176, R15, RZ ;  /* 0x0000000fb0307210 */ /* 0x001fca0007f3e0ff */
[----:B------:R-:W-:-:S05]  /*56c0*/  IMAD.X R49, R177, 0x1, R13, P1 ;  /* 0x00000001b1317824 */ /* 0x000fca00008e060d */
        /* <DEDUP_REMOVED lines=31> */
[----:B------:R-:W-:Y:S01]  /*58c0*/  IMAD.X R49, R41, 0x1, R13, P1 ;  /* 0x0000000129317824 */ /* 0x000fe200008e060d */
[----:B--2---:R0:W-:Y:S04]  /*58d0*/  STS.U16 [R21+0x2000], R58 ;  /* 0x0020003a15007388 */ /* 0x0041e80000000400 */
[----:B------:R1:W2:Y:S01]  /*58e0*/  @!P0 LDG.E.U16 R60, [R48.64] ;  /* 0x00000006303c8981 */ /* 0x0002a2000c1e1500 */
[----:B0-----:R-:W-:Y:S02]  /*58f0*/  PRMT R58, RZ, 0x7610, R58 ;  /* 0x00007610ff3a7816 */ /* 0x001fe4000000003a */
[----:B-1----:R-:W-:-:S05]  /*5900*/  IADD3 R48, P1, R32, R15, RZ ;  /* 0x0000000f20307210 */ /* 0x002fca0007f3e0ff */
[----:B------:R-:W-:Y:S01]  /*5910*/  IMAD.X R49, R33, 0x1, R13, P1 ;  /* 0x0000000121317824 */ /* 0x000fe200008e060d */
[----:B-----5:R0:W-:Y:S04]  /*5920*/  STS.U16 [R21+0x2100], R56 ;  /* 0x0021003815007388 */ /* 0x0201e80000000400 */
[----:B------:R1:W5:Y:S01]  /*5930*/  @!P0 LDG.E.U16 R58, [R48.64] ;  /* 0x00000006303a8981 */ /* 0x000362000c1e1500 */
[----:B0-----:R-:W-:Y:S02]  /*5940*/  PRMT R56, RZ, 0x7610, R56 ;  /* 0x00007610ff387816 */ /* 0x001fe40000000038 */
[----:B-1----:R-:W-:-:S05]  /*5950*/  IADD3 R48, P1, R24, R15, RZ ;  /* 0x0000000f18307210 */ /* 0x002fca0007f3e0ff */
[----:B------:R-:W-:-:S05]  /*5960*/  IMAD.X R49, R25, 0x1, R13, P1 ;  /* 0x0000000119317824 */ /* 0x000fca00008e060d */
[----:B------:R0:W2:Y:S01]  /*5970*/  @!P0 LDG.E.U16 R56, [R48.64] ;  /* 0x0000000630388981 */ /* 0x0000a2000c1e1500 */
[----:B------:R-:W-:Y:S02]  /*5980*/  PRMT R83, RZ, 0x7610, R83 ;  /* 0x00007610ff537816 */ /* 0x000fe40000000053 */
[----:B0-----:R-:W-:-:S05]  /*5990*/  IADD3 R48, P1, R214, R15, RZ ;  /* 0x0000000fd6307210 */ /* 0x001fca0007f3e0ff */
[----:B------:R-:W-:Y:S01]  /*59a0*/  IMAD.X R49, R215, 0x1, R13, P1 ;  /* 0x00000001d7317824 */ /* 0x000fe200008e060d */
[----:B------:R0:W-:Y:S04]  /*59b0*/  STS.U16 [R21+0x2200], R81 ;  /* 0x0022005115007388 */ /* 0x0001e80000000400 */
[----:B------:R1:W2:Y:S01]  /*59c0*/  @!P0 LDG.E.U16 R83, [R48.64] ;  /* 0x0000000630538981 */ /* 0x0002a2000c1e1500 */
[----:B0-----:R-:W-:Y:S02]  /*59d0*/  PRMT R81, RZ, 0x7610, R81 ;  /* 0x00007610ff517816 */ /* 0x001fe40000000051 */
[----:B-1----:R-:W-:-:S05]  /*59e0*/  IADD3 R48, P1, R206, R15, RZ ;  /* 0x0000000fce307210 */ /* 0x002fca0007f3e0ff */
[----:B------:R-:W-:Y:S01]  /*59f0*/  IMAD.X R49, R207, 0x1, R13, P1 ;  /* 0x00000001cf317824 */ /* 0x000fe200008e060d */
[----:B------:R0:W-:Y:S04]  /*5a00*/  STS.U16 [R21+0x2300], R75 ;  /* 0x0023004b15007388 */ /* 0x0001e80000000400 */
[----:B------:R1:W2:Y:S01]  /*5a10*/  @!P0 LDG.E.U16 R81, [R48.64] ;  /* 0x0000000630518981 */ /* 0x0002a2000c1e1500 */
[----:B0-----:R-:W-:Y:S02]  /*5a20*/  PRMT R75, RZ, 0x7610, R75 ;  /* 0x00007610ff4b7816 */ /* 0x001fe4000000004b */
[----:B-1----:R-:W-:-:S05]  /*5a30*/  IADD3 R48, P1, R198, R15, RZ ;  /* 0x0000000fc6307210 */ /* 0x002fca0007f3e0ff */
[----:B------:R-:W-:Y:S01]  /*5a40*/  IMAD.X R49, R199, 0x1, R13, P1 ;  /* 0x00000001c7317824 */ /* 0x000fe200008e060d */
[----:B---3--:R0:W-:Y:S04]  /*5a50*/  STS.U16 [R18+0x2080], R73 ;  /* 0x0020804912007388 */ /* 0x0081e80000000400 */
[----:B------:R1:W3:Y:S01]  /*5a60*/  @!P0 LDG.E.U16 R75, [R48.64] ;  /* 0x00000006304b8981 */ /* 0x0002e2000c1e1500 */
        /* <DEDUP_REMOVED lines=18> */
[----:B------:R0:W-:Y:S04]  /*5b90*/  STS.U16 [R21], R65 ;  /* 0x0000004115007388 */ /* 0x0001e80000000400 */
[----:B------:R1:W2:Y:S01]  /*5ba0*/  @!P0 LDG.E.U16 R67, [R48.64] ;  /* 0x0000000630438981 */ /* 0x0002a2000c1e1500 */
[----:B0-----:R-:W-:Y:S02]  /*5bb0*/  PRMT R65, RZ, 0x7610, R65 ;  /* 0x00007610ff417816 */ /* 0x001fe40000000041 */
[----:B-1----:R-:W-:-:S05]  /*5bc0*/  IADD3 R48, P1, R158, R15, RZ ;  /* 0x0000000f9e307210 */ /* 0x002fca0007f3e0ff */
[----:B------:R-:W-:Y:S01]  /*5bd0*/  IMAD.X R49, R159, 0x1, R13, P1 ;  /* 0x000000019f317824 */ /* 0x000fe200008e060d */
[----:B----4-:R0:W-:Y:S04]  /*5be0*/  STS.U16 [R21+0x200], R63 ;  /* 0x0002003f15007388 */ /* 0x0101e80000000400 */
[----:B------:R1:W4:Y:S01]  /*5bf0*/  @!P0 LDG.E.U16 R65, [R48.64] ;  /* 0x0000000630418981 */ /* 0x000322000c1e1500 */
[----:B0-----:R-:W-:Y:S02]  /*5c00*/  PRMT R63, RZ, 0x7610, R63 ;  /* 0x00007610ff3f7816 */ /* 0x001fe4000000003f */
[----:B-1----:R-:W-:-:S05]  /*5c10*/  IADD3 R48, P1, R150, R15, RZ ;  /* 0x0000000f96307210 */ /* 0x002fca0007f3e0ff */
[----:B------:R-:W-:Y:S01]  /*5c20*/  IMAD.X R49, R151, 0x1, R13, P1 ;  /* 0x0000000197317824 */ /* 0x000fe200008e060d */
[----:B------:R0:W-:Y:S04]  /*5c30*/  STS.U16 [R21+0x400], R61 ;  /* 0x0004003d15007388 */ /* 0x0001e80000000400 */
        /* <DEDUP_REMOVED lines=28> */
[----:B------:R-:W-:-:S05]  /*5e00*/  IMAD.X R49, R31, 0x1, R13, P1 ;  /* 0x000000011f317824 */ /* 0x000fca00008e060d */
[----:B------:R-:W4:Y:S04]  /*5e10*/  @!P0 LDG.E.U16 R53, [R48.64] ;  /* 0x0000000630358981 */ /* 0x000f28000c1e1500 */
[----:B------:R-:W-:Y:S04]  /*5e20*/  STS.U16 [R21+0x1000], R252 ;  /* 0x001000fc15007388 */ /* 0x000fe80000000400 */
        /* <DEDUP_REMOVED lines=36> */
[----:B--2---:R-:W-:Y:S04]  /*6070*/  STS.U16 [R19+0x1b00], R60 ;  /* 0x001b003c13007388 */ /* 0x004fe80000000400 */
[----:B-----5:R-:W-:Y:S04]  /*6080*/  STS.U16 [R19+0x1d00], R58 ;  /* 0x001d003a13007388 */ /* 0x020fe80000000400 */
[----:B------:R-:W-:Y:S04]  /*6090*/  STS.U16 [R19+0x1f00], R56 ;  /* 0x001f003813007388 */ /* 0x000fe80000000400 */
[----:B------:R-:W-:Y:S04]  /*60a0*/  STS.U16 [R20+0x1f80], R85 ;  /* 0x001f805514007388 */ /* 0x000fe80000000400 */
[----:B------:R-:W-:Y:S04]  /*60b0*/  STS.U16 [R20+0x180], R83 ;  /* 0x0001805314007388 */ /* 0x000fe80000000400 */
[----:B------:R-:W-:Y:S04]  /*60c0*/  STS.U16 [R20+0x380], R81 ;  /* 0x0003805114007388 */ /* 0x000fe80000000400 */
[----:B---3--:R-:W-:Y:S04]  /*60d0*/  STS.U16 [R20+0x580], R75 ;  /* 0x0005804b14007388 */ /* 0x008fe80000000400 */
[----:B------:R-:W-:Y:S04]  /*60e0*/  STS.U16 [R20+0x780], R73 ;  /* 0x0007804914007388 */ /* 0x000fe80000000400 */
[----:B------:R-:W-:Y:S04]  /*60f0*/  STS.U16 [R20+0x980], R71 ;  /* 0x0009804714007388 */ /* 0x000fe80000000400 */
[----:B------:R-:W-:Y:S04]  /*6100*/  STS.U16 [R20+0xb80], R69 ;  /* 0x000b804514007388 */ /* 0x000fe80000000400 */
[----:B------:R-:W-:Y:S04]  /*6110*/  STS.U16 [R20+0xd80], R67 ;  /* 0x000d804314007388 */ /* 0x000fe80000000400 */
[----:B----4-:R-:W-:Y:S04]  /*6120*/  STS.U16 [R20+0xf80], R65 ;  /* 0x000f804114007388 */ /* 0x010fe80000000400 */
[----:B------:R-:W-:Y:S04]  /*6130*/  STS.U16 [R20+0x1180], R63 ;  /* 0x0011803f14007388 */ /* 0x000fe80000000400 */
[----:B------:R-:W-:Y:S04]  /*6140*/  STS.U16 [R20+0x1380], R61 ;  /* 0x0013803d14007388 */ /* 0x000fe80000000400 */
[----:B------:R-:W-:Y:S04]  /*6150*/  STS.U16 [R20+0x1580], R59 ;  /* 0x0015803b14007388 */ /* 0x000fe80000000400 */
[----:B------:R-:W-:Y:S04]  /*6160*/  STS.U16 [R20+0x1780], R51 ;  /* 0x0017803314007388 */ /* 0x000fe80000000400 */
[----:B------:R-:W-:Y:S04]  /*6170*/  STS.U16 [R20+0x1980], R57 ;  /* 0x0019803914007388 */ /* 0x000fe80000000400 */
[----:B------:R-:W-:Y:S04]  /*6180*/  STS.U16 [R20+0x1b80], R55 ;  /* 0x001b803714007388 */ /* 0x000fe80000000400 */
[----:B------:R-:W-:Y:S04]  /*6190*/  STS.U16 [R20+0x1d80], R53 ;  /* 0x001d803514007388 */ /* 0x000fe80000000400 */
[----:B------:R-:W-:Y:S06]  /*61a0*/  BAR.SYNC.DEFER_BLOCKING 0x0 ;  /* 0x0000000000007b1d */ /* 0x000fec0000010000 */
[----:B------:R-:W-:Y:S04]  /*61b0*/  LDSM.16.MT88.4 R84, [R9+0x2000] ;  /* 0x002000000954783b */ /* 0x000fe80000004200 */
[----:B------:R-:W0:Y:S04]  /*61c0*/  LDSM.16.M88.4 R72, [R0+UR4] ;  /* 0x000000040048783b */ /* 0x000e280008000200 */
[----:B------:R-:W1:Y:S04]  /*61d0*/  LDSM.16.M88.4 R68, [R0+UR4+0x400] ;  /* 0x000400040044783b */ /* 0x000e680008000200 */
[----:B------:R-:W2:Y:S04]  /*61e0*/  LDSM.16.M88.4 R64, [R0+UR4+0x800] ;  /* 0x000800040040783b */ /* 0x000ea80008000200 */
[----:B------:R-:W3:Y:S04]  /*61f0*/  LDSM.16.M88.4 R60, [R0+UR4+0xc00] ;  /* 0x000c0004003c783b */ /* 0x000ee80008000200 */
[----:B------:R-:W4:Y:S04]  /*6200*/  LDSM.16.M88.4 R56, [R0+UR4+0x1000] ;  /* 0x001000040038783b */ /* 0x000f280008000200 */
[----:B------:R-:W5:Y:S04]  /*6210*/  LDSM.16.M88.4 R52, [R0+UR4+0x1400] ;  /* 0x001400040034783b */ /* 0x000f680008000200 */
[----:B------:R-:W3:Y:S04]  /*6220*/  LDSM.16.M88.4 R48, [R0+UR4+0x1800] ;  /* 0x001800040030783b */ /* 0x000ee80008000200 */
[----:B------:R-:W4:Y:S04]  /*6230*/  LDSM.16.M88.4 R88, [R0+UR4+0x1c00] ;  /* 0x001c00040058783b */ /* 0x000f280008000200 */
[----:B------:R-:W4:Y:S01]  /*6240*/  LDSM.16.MT88.4 R80, [R9+0x2200] ;  /* 0x002200000950783b */ /* 0x000f220000004200 */
[C---:B0-----:R-:W-:Y:S08]  /*6250*/  HMMA.16816.F32.BF16 R116, R84.reuse, R72, R116 ;  /* 0x000000485474723c */ /* 0x041ff00000041874 */
[C---:B-1----:R-:W-:Y:S08]  /*6260*/  HMMA.16816.F32.BF16 R112, R84.reuse, R68, R112 ;  /* 0x000000445470723c */ /* 0x042ff00000041870 */
[C---:B--2---:R-:W-:Y:S08]  /*6270*/  HMMA.16816.F32.BF16 R108, R84.reuse, R64, R108 ;  /* 0x00000040546c723c */ /* 0x044ff0000004186c */
[C---:B---3--:R-:W-:Y:S08]  /*6280*/  HMMA.16816.F32.BF16 R104, R84.reuse, R60, R104 ;  /* 0x0000003c5468723c */ /* 0x048ff00000041868 */
[C---:B----4-:R-:W-:Y:S08]  /*6290*/  HMMA.16816.F32.BF16 R100, R84.reuse, R56, R100 ;  /* 0x000000385464723c */ /* 0x050ff00000041864 */
[C---:B-----5:R-:W-:Y:S08]  /*62a0*/  HMMA.16816.F32.BF16 R96, R84.reuse, R52, R96 ;  /* 0x000000345460723c */ /* 0x060ff00000041860 */
[C---:B------:R-:W-:Y:S08]  /*62b0*/  HMMA.16816.F32.BF16 R92, R84.reuse, R48, R92 ;  /* 0x00000030545c723c */ /* 0x040ff0000004185c */
[----:B------:R-:W-:Y:S01]  /*62c0*/  HMMA.16816.F32.BF16 R76, R84, R88, R76 ;  /* 0x00000058544c723c */ /* 0x000fe2000004184c */
[----:B------:R-:W-:-:S04]  /*62d0*/  IADD3 R223, R223, -0x1, RZ ;  /* 0xffffffffdfdf7810 */ /* 0x000fc80007ffe0ff */
[----:B------:R-:W-:Y:S01]  /*62e0*/  ISETP.NE.U32.AND P0, PT, R223, RZ, PT ;  /* 0x000000ffdf00720c */ /* 0x000fe20003f05070 */
[----:B------:R-:W-:Y:S02]  /*62f0*/  UIADD3 UR5, UR5, -0x20, URZ ;  /* 0xffffffe005057890 */ /* 0x000fe4000fffe03f */
[----:B------:R-:W-:Y:S01]  /*6300*/  HMMA.16816.F32.BF16 R116, R80, R74, R116 ;  /* 0x0000004a5074723c */ /* 0x000fe20000041874 */
[----:B------:R-:W-:-:S04]  /*6310*/  IMAD.WIDE R22, R16, 0x2, R22 ;  /* 0x0000000210167825 */ /* 0x000fc800078e0216 */
[----:B------:R-:W-:-:S03]  /*6320*/  IMAD.WIDE R24, R16, 0x2, R24 ;  /* 0x0000000210187825 */ /* 0x000fc600078e0218 */
        /* <DEDUP_REMOVED lines=69> */
[----:B------:R-:W-:Y:S01]  /*6780*/  IMAD.WIDE R234, R17, 0x2, R234 ;  /* 0x0000000211ea7825 */ /* 0x000fe200078e02ea */
[----:B------:R-:W-:Y:S01]  /*6790*/  @!P0 CALL.REL.NOINC `(.L_x_2) ;  /* 0x0000001000008944 */ /* 0x000fe20003c00000 */
[----:B------:R-:W-:Y:S05]  /*67a0*/  BRA `(.L_x_3) ;  /* 0xffffe35000007947 */ /* 0x000fea000383ffff */
.L_x_2:
[----:B------:R-:W-:Y:S02]  /*67b0*/  F2FP.BF16.PACK_AB R4, R115, R119 ;  /* 0x000000777304723e */ /* 0x000fe400000010ff */
[----:B------:R-:W-:Y:S02]  /*67c0*/  F2FP.BF16.PACK_AB R16, R114, R118 ;  /* 0x000000767210723e */ /* 0x000fe400000010ff */
[----:B------:R-:W-:Y:S02]  /*67d0*/  F2FP.BF16.PACK_AB R20, R113, R117 ;  /* 0x000000757114723e */ /* 0x000fe400000010ff */
[----:B------:R-:W-:Y:S02]  /*67e0*/  F2FP.BF16.PACK_AB R7, R79, R95 ;  /* 0x0000005f4f07723e */ /* 0x000fe400000010ff */
[----:B------:R-:W-:Y:S02]  /*67f0*/  F2FP.BF16.PACK_AB R6, R99, R103 ;  /* 0x000000676306723e */ /* 0x000fe400000010ff */
[----:B------:R-:W-:-:S02]  /*6800*/  F2FP.BF16.PACK_AB R5, R107, R111 ;  /* 0x0000006f6b05723e */ /* 0x000fc400000010ff */
        /* <DEDUP_REMOVED lines=10> */
.L_x_1:
[----:B------:R-:W-:Y:S01]  /*68b0*/  BAR.SYNC.DEFER_BLOCKING 0x0 ;  /* 0x0000000000007b1d */ /* 0x000fe20000010000 */
[----:B------:R-:W-:Y:S01]  /*68c0*/  IMAD.SHL.U32 R3, R14, 0x80, RZ ;  /* 0x000000800e037824 */ /* 0x000fe200078e00ff */
[----:B------:R-:W-:Y:S01]  /*68d0*/  ISETP.GE.AND P0, PT, R12, c[0x0][0x178], PT ;  /* 0x00005e000c007a0c */ /* 0x000fe20003f06270 */
[C---:B------:R-:W-:Y:S01]  /*68e0*/  IMAD.SHL.U32 R0, R14.reuse, 0x4, RZ ;  /* 0x000000040e007824 */ /* 0x040fe200078e00ff */
[C-C-:B------:R-:W-:Y:S01]  /*68f0*/  LOP3.LUT R28, R11.reuse, 0x78, R232.reuse, 0xfe, !PT ;  /* 0x000000780b1c7812 */ /* 0x140fe200078efee8 */
[----:B------:R-:W-:Y:S01]  /*6900*/  IMAD.SHL.U32 R2, R14, 0x200, RZ ;  /* 0x000002000e027824 */ /* 0x000fe200078e00ff */
[----:B------:R-:W-:Y:S01]  /*6910*/  LOP3.LUT R3, R10, 0xc00, R3, 0xf8, !PT ;  /* 0x00000c000a037812 */ /* 0x000fe200078ef803 */
[----:B------:R-:W-:Y:S01]  /*6920*/  IMAD R8, R12, c[0x0][0x194], RZ ;  /* 0x000065000c087a24 */ /* 0x000fe200078e02ff */
[----:B------:R-:W-:-:S02]  /*6930*/  LOP3.LUT R29, R11, 0x70, R232, 0xfe, !PT ;  /* 0x000000700b1d7812 */ /* 0x000fc400078efee8 */
[----:B------:R-:W-:Y:S02]  /*6940*/  LOP3.LUT R3, R3, 0x70, R0, 0x78, !PT ;  /* 0x0000007003037812 */ /* 0x000fe400078e7800 */
[----:B------:R-:W-:Y:S02]  /*6950*/  LOP3.LUT R9, R2, 0xc00, RZ, 0xc0, !PT ;  /* 0x00000c0002097812 */ /* 0x000fe400078ec0ff */
[----:B------:R-:W-:Y:S02]  /*6960*/  LEA.HI R0, R14, R11, RZ, 0x1c ;  /* 0x0000000b0e007211 */ /* 0x000fe400078fe0ff */
[----:B------:R-:W-:Y:S01]  /*6970*/  LOP3.LUT R2, R11, R232, RZ, 0xfc, !PT ;  /* 0x000000e80b027212 */ /* 0x000fe200078efcff */
[----:B------:R-:W-:Y:S01]  /*6980*/  IMAD R9, R224, 0x10, R9 ;  /* 0x00000010e0097824 */ /* 0x000fe200078e0209 */
[----:B------:R-:W-:Y:S02]  /*6990*/  LEA R51, P1, R8, c[0x0][0x170], 0x1 ;  /* 0x00005c0008337a11 */ /* 0x000fe400078208ff */
[C---:B------:R-:W-:Y:S01]  /*69a0*/  ISETP.LT.AND P3, PT, R2.reuse, c[0x0][0x17c], !P0 ;  /* 0x00005f0002007a0c */ /* 0x040fe20004761270 */
[----:B------:R-:W-:Y:S01]  /*69b0*/  IMAD R48, R2, c[0x0][0x198], RZ ;  /* 0x0000660002307a24 */ /* 0x000fe200078e02ff */
[----:B------:R-:W-:Y:S01]  /*69c0*/  LOP3.LUT R10, R9, 0x20, R14, 0x78, !PT ;  /* 0x00000020090a7812 */ /* 0x000fe200078e780e */
[----:B------:R-:W-:Y:S01]  /*69d0*/  STS.128 [R3+UR4], R112 ;  /* 0x0000007003007988 */ /* 0x000fe20008000c04 */
[----:B------:R-:W-:-:S02]  /*69e0*/  LOP3.LUT R9, R11, 0x74, R232, 0xfe, !PT ;  /* 0x000000740b097812 */ /* 0x000fc400078efee8 */
[C-C-:B------:R-:W-:Y:S01]  /*69f0*/  LOP3.LUT R30, R11.reuse, 0x6c, R232.reuse, 0xfe, !PT ;  /* 0x0000006c0b1e7812 */ /* 0x140fe200078efee8 */
[----:B------:R0:W-:Y:S01]  /*6a00*/  STS.128 [R3+UR4+0x100], R20 ;  /* 0x0001001403007988 */ /* 0x0001e20008000c04 */
[C-C-:B------:R-:W-:Y:S02]  /*6a10*/  LOP3.LUT R31, R11.reuse, 0x68, R232.reuse, 0xfe, !PT ;  /* 0x000000680b1f7812 */ /* 0x140fe400078efee8 */
[C-C-:B------:R-:W-:Y:S01]  /*6a20*/  LOP3.LUT R52, R11.reuse, 0x64, R232.reuse, 0xfe, !PT ;  /* 0x000000640b347812 */ /* 0x140fe200078efee8 */
[----:B------:R-:W-:Y:S01]  /*6a30*/  STS.128 [R3+UR4+0x80], R16 ;  /* 0x0000801003007988 */ /* 0x000fe20008000c04 */
[C-C-:B------:R-:W-:Y:S02]  /*6a40*/  LOP3.LUT R54, R11.reuse, 0x60, R232.reuse, 0xfe, !PT ;  /* 0x000000600b367812 */ /* 0x140fe400078efee8 */
[C-C-:B------:R-:W-:Y:S01]  /*6a50*/  LOP3.LUT R55, R11.reuse, 0x5c, R232.reuse, 0xfe, !PT ;  /* 0x0000005c0b377812 */ /* 0x140fe200078efee8 */
[----:B------:R1:W-:Y:S01]  /*6a60*/  STS.128 [R3+UR4+0x180], R4 ;  /* 0x0001800403007988 */ /* 0x0003e20008000c04 */
[----:B------:R-:W-:-:S02]  /*6a70*/  LOP3.LUT R32, R11, 0x58, R232, 0xfe, !PT ;  /* 0x000000580b207812 */ /* 0x000fc400078efee8 */
[C-C-:B------:R-:W-:Y:S01]  /*6a80*/  LOP3.LUT R33, R11.reuse, 0x54, R232.reuse, 0xfe, !PT ;  /* 0x000000540b217812 */ /* 0x140fe200078efee8 */
[----:B------:R-:W-:Y:S01]  /*6a90*/  BAR.SYNC.DEFER_BLOCKING 0x0 ;  /* 0x0000000000007b1d */ /* 0x000fe20000010000 */
[C-C-:B------:R-:W-:Y:S02]  /*6aa0*/  LOP3.LUT R34, R11.reuse, 0x50, R232.reuse, 0xfe, !PT ;  /* 0x000000500b227812 */ /* 0x140fe400078efee8 */
[C-C-:B------:R-:W-:Y:S02]  /*6ab0*/  LOP3.LUT R35, R11.reuse, 0x4c, R232.reuse, 0xfe, !PT ;  /* 0x0000004c0b237812 */ /* 0x140fe400078efee8 */
[----:B0-----:R-:W-:Y:S02]  /*6ac0*/  LOP3.LUT R20, R10, 0x40, RZ, 0x3c, !PT ;  /* 0x000000400a147812 */ /* 0x001fe400078e3cff */
[C-C-:B------:R-:W-:Y:S02]  /*6ad0*/  LOP3.LUT R36, R11.reuse, 0x48, R232.reuse, 0xfe, !PT ;  /* 0x000000480b247812 */ /* 0x140fe400078efee8 */
[----:B------:R-:W-:-:S02]  /*6ae0*/  LOP3.LUT R37, R11, 0x44, R232, 0xfe, !PT ;  /* 0x000000440b257812 */ /* 0x000fc400078efee8 */
[C-C-:B------:R-:W-:Y:S02]  /*6af0*/  LOP3.LUT R38, R11.reuse, 0x40, R232.reuse, 0xfe, !PT ;  /* 0x000000400b267812 */ /* 0x140fe400078efee8 */
[C-C-:B-1----:R-:W-:Y:S02]  /*6b00*/  LOP3.LUT R3, R11.reuse, 0x4, R232.reuse, 0xfe, !PT ;  /* 0x000000040b037812 */ /* 0x142fe400078efee8 */
[C-C-:B------:R-:W-:Y:S02]  /*6b10*/  LOP3.LUT R39, R11.reuse, 0x38, R232.reuse, 0xfe, !PT ;  /* 0x000000380b277812 */ /* 0x140fe400078efee8 */
[--C-:B------:R-:W-:Y:S01]  /*6b20*/  LOP3.LUT R40, R11, 0x34, R232.reuse, 0xfe, !PT ;  /* 0x000000340b287812 */ /* 0x100fe200078efee8 */
[----:B------:R-:W-:Y:S01]  /*6b30*/  IMAD R26, R3, c[0x0][0x198], RZ ;  /* 0x00006600031a7a24 */ /* 0x000fe200078e02ff */
[C-C-:B------:R-:W-:Y:S02]  /*6b40*/  LOP3.LUT R41, R11.reuse, 0x30, R232.reuse, 0xfe, !PT ;  /* 0x000000300b297812 */ /* 0x140fe400078efee8 */
[----:B------:R-:W-:-:S02]  /*6b50*/  LOP3.LUT R42, R11, 0x2c, R232, 0xfe, !PT ;  /* 0x0000002c0b2a7812 */ /* 0x000fc400078efee8 */
[C-C-:B------:R-:W-:Y:S01]  /*6b60*/  LOP3.LUT R43, R11.reuse, 0x28, R232.reuse, 0xfe, !PT ;  /* 0x000000280b2b7812 */ /* 0x140fe200078efee8 */
[----:B------:R-:W0:Y:S01]  /*6b70*/  LDS.128 R12, [R10] ;  /* 0x000000000a0c7984 */ /* 0x000e220000000c00 */
[C-C-:B------:R-:W-:Y:S02]  /*6b80*/  LOP3.LUT R44, R11.reuse, 0x24, R232.reuse, 0xfe, !PT ;  /* 0x000000240b2c7812 */ /* 0x140fe400078efee8 */
[C-C-:B------:R-:W-:Y:S01]  /*6b90*/  LOP3.LUT R45, R11.reuse, 0x20, R232.reuse, 0xfe, !PT ;  /* 0x000000200b2d7812 */ /* 0x140fe200078efee8 */
[----:B------:R-:W1:Y:S01]  /*6ba0*/  LDS.128 R4, [R20] ;  /* 0x0000000014047984 */ /* 0x000e620000000c00 */
[C-C-:B------:R-:W-:Y:S02]  /*6bb0*/  LOP3.LUT R46, R11.reuse, 0x1c, R232.reuse, 0xfe, !PT ;  /* 0x0000001c0b2e7812 */ /* 0x140fe400078efee8 */
[C-C-:B------:R-:W-:Y:S01]  /*6bc0*/  LOP3.LUT R47, R11.reuse, 0x18, R232.reuse, 0xfe, !PT ;  /* 0x000000180b2f7812 */ /* 0x140fe200078efee8 */
[----:B------:R2:W3:Y:S01]  /*6bd0*/  LDS.128 R16, [R10+0x200] ;  /* 0x000200000a107984 */ /* 0x0004e20000000c00 */
[----:B------:R-:W-:-:S02]  /*6be0*/  LOP3.LUT R27, R11, 0x14, R232, 0xfe, !PT ;  /* 0x000000140b1b7812 */ /* 0x000fc400078efee8 */
[C-C-:B------:R-:W-:Y:S01]  /*6bf0*/  LOP3.LUT R24, R11.reuse, 0x10, R232.reuse, 0xfe, !PT ;  /* 0x000000100b187812 */ /* 0x140fe200078efee8 */
[----:B------:R-:W4:Y:S01]  /*6c00*/  LDS.128 R20, [R20+0x200] ;  /* 0x0002000014147984 */ /* 0x000f220000000c00 */
[--C-:B------:R-:W-:Y:S01]  /*6c10*/  LOP3.LUT R25, R11, 0xc, R232.reuse, 0xfe, !PT ;  /* 0x0000000c0b197812 */ /* 0x100fe200078efee8 */
[----:B------:R-:W-:Y:S01]  /*6c20*/  IMAD R50, R27, c[0x0][0x198], RZ ;  /* 0x000066001b327a24 */ /* 0x000fe200078e02ff */
[----:B------:R-:W-:Y:S02]  /*6c30*/  LEA.HI.X.SX32 R53, R8, c[0x0][0x174], 0x1, P1 ;  /* 0x00005d0008357a11 */ /* 0x000fe400008f0eff */
[----:B------:R-:W-:Y:S02]  /*6c40*/  LOP3.LUT R11, R11, 0x8, R232, 0xfe, !PT ;  /* 0x000000080b0b7812 */ /* 0x000fe400078efee8 */
[C---:B------:R-:W-:Y:S02]  /*6c50*/  LEA R2, P1, R48.reuse, R51, 0x1 ;  /* 0x0000003330027211 */ /* 0x040fe400078208ff */
[----:B------:R-:W-:Y:S01]  /*6c60*/  ISETP.LT.AND P4, PT, R3, c[0x0][0x17c], !P0 ;  /* 0x00005f0003007a0c */ /* 0x000fe20004781270 */
[----:B------:R-:W-:Y:S01]  /*6c70*/  IMAD R49, R11, c[0x0][0x198], RZ ;  /* 0x000066000b317a24 */ /* 0x000fe200078e02ff */
[----:B------:R-:W-:-:S02]  /*6c80*/  LEA.HI.X.SX32 R3, R48, R53, 0x1, P1 ;  /* 0x0000003530037211 */ /* 0x000fc400008f0eff */
[C---:B------:R-:W-:Y:S02]  /*6c90*/  LEA R8, P6, R26.reuse, R51, 0x1 ;  /* 0x000000331a087211 */ /* 0x040fe400078c08ff */
[----:B------:R-:W-:Y:S02]  /*6ca0*/  ISETP.LT.AND P2, PT, R9, c[0x0][0x17c], !P0 ;  /* 0x00005f0009007a0c */ /* 0x000fe40004741270 */
[----:B------:R-:W-:Y:S02]  /*6cb0*/  LEA.HI.X.SX32 R9, R26, R53, 0x1, P6 ;  /* 0x000000351a097211 */ /* 0x000fe400030f0eff */
[----:B--2---:R-:W-:Y:S02]  /*6cc0*/  LEA R10, P5, R49, R51, 0x1 ;  /* 0x00000033310a7211 */ /* 0x004fe400078a08ff */
[----:B------:R-:W-:Y:S02]  /*6cd0*/  ISETP.LT.AND P1, PT, R11, c[0x0][0x17c], !P0 ;  /* 0x00005f000b007a0c */ /* 0x000fe40004721270 */
[----:B------:R-:W-:Y:S01]  /*6ce0*/  LEA.HI.X.SX32 R11, R49, R53, 0x1, P5 ;  /* 0x00000035310b7211 */ /* 0x000fe200028f0eff */
[----:B------:R-:W-:Y:S01]  /*6cf0*/  IMAD R49, R24, c[0x0][0x198], RZ ;  /* 0x0000660018317a24 */ /* 0x000fe200078e02ff */
[----:B0-----:R0:W-:Y:S01]  /*6d00*/  @P3 STG.E.U16 [R2.64], R12 ;  /* 0x0000000c02003986 */ /* 0x0011e2000c101506 */
[C---:B------:R-:W-:Y:S01]  /*6d10*/  ISETP.LT.AND P3, PT, R25.reuse, c[0x0][0x17c], !P0 ;  /* 0x00005f0019007a0c */ /* 0x040fe20004761270 */
[----:B------:R-:W-:-:S02]  /*6d20*/  IMAD R25, R25, c[0x0][0x198], RZ ;  /* 0x0000660019197a24 */ /* 0x000fc400078e02ff */
[-C--:B------:R-:W-:Y:S01]  /*6d30*/  LEA R26, P6, R49, R51.reuse, 0x1 ;  /* 0x00000033311a7211 */ /* 0x080fe200078c08ff */
[----:B-1----:R1:W-:Y:S01]  /*6d40*/  @P4 STG.E.U16 [R8.64], R4 ;  /* 0x0000000408004986 */ /* 0x0023e2000c101506 */
[----:B------:R-:W-:Y:S02]  /*6d50*/  ISETP.LT.AND P4, PT, R24, c[0x0][0x17c], !P0 ;  /* 0x00005f0018007a0c */ /* 0x000fe40004781270 */
[C---:B------:R-:W-:Y:S01]  /*6d60*/  LEA R24, P5, R25.reuse, R51, 0x1 ;  /* 0x0000003319187211 */ /* 0x040fe200078a08ff */
[----:B---3--:R2:W-:Y:S01]  /*6d70*/  @P1 STG.E.U16 [R10.64], R16 ;  /* 0x000000100a001986 */ /* 0x0085e2000c101506 */
[----:B------:R-:W-:Y:S02]  /*6d80*/  ISETP.LT.AND P1, PT, R52, c[0x0][0x17c], !P0 ;  /* 0x00005f0034007a0c */ /* 0x000fe40004721270 */
[----:B------:R-:W-:Y:S02]  /*6d90*/  LEA.HI.X.SX32 R25, R25, R53, 0x1, P5 ;  /* 0x0000003519197211 */ /* 0x000fe400028f0eff */
[----:B------:R-:W-:-:S02]  /*6da0*/  ISETP.LT.AND P5, PT, R27, c[0x0][0x17c], !P0 ;  /* 0x00005f001b007a0c */ /* 0x000fc400047a1270 */
[----:B------:R-:W-:Y:S01]  /*6db0*/  LEA.HI.X.SX32 R27, R49, R53, 0x1, P6 ;  /* 0x00000035311b7211 */ /* 0x000fe200030f0eff */
[----:B----4-:R3:W-:Y:S01]  /*6dc0*/  @P3 STG.E.U16 [R24.64], R20 ;  /* 0x0000001418003986 */ /* 0x0107e2000c101506 */
[----:B0-----:R-:W-:Y:S01]  /*6dd0*/  PRMT R12, R12, 0x7632, R12 ;  /* 0x000076320c0c7816 */ /* 0x001fe2000000000c */
[----:B------:R-:W-:Y:S01]  /*6de0*/  IMAD.MOV.U32 R49, RZ, RZ, c[0x0][0x198] ;  /* 0x00006600ff317624 */ /* 0x000fe200078e00ff */
[C---:B------:R-:W-:Y:S01]  /*6df0*/  ISETP.LT.AND P3, PT, R47.reuse, c[0x0][0x17c], !P0 ;  /* 0x00005f002f007a0c */ /* 0x040fe20004761270 */
[----:B------:R-:W-:Y:S01]  /*6e00*/  IMAD R47, R47, c[0x0][0x198], RZ ;  /* 0x000066002f2f7a24 */ /* 0x000fe200078e02ff */
[----:B------:R-:W-:Y:S01]  /*6e10*/  LEA R2, P6, R50, R51, 0x1 ;  /* 0x0000003332027211 */ /* 0x000fe200078c08ff */
[----:B------:R-:W-:Y:S01]  /*6e20*/  @P4 STG.E.U16 [R26.64], R12 ;  /* 0x0000000c1a004986 */ /* 0x000fe2000c101506 */
[----:B-1----:R-:W-:Y:S01]  /*6e30*/  PRMT R4, R4, 0x7632, R4 ;  /* 0x0000763204047816 */ /* 0x002fe20000000004 */
[----:B------:R-:W-:Y:S01]  /*6e40*/  IMAD R48, R49, 0x20, R48 ;  /* 0x0000002031307824 */ /* 0x000fe200078e0230 */
[----:B------:R-:W-:-:S02]  /*6e50*/  LEA.HI.X.SX32 R3, R50, R53, 0x1, P6 ;  /* 0x0000003532037211 */ /* 0x000fc400030f0eff */
[C---:B------:R-:W-:Y:S02]  /*6e60*/  LEA R8, P4, R47.reuse, R51, 0x1 ;  /* 0x000000332f087211 */ /* 0x040fe400078808ff */
[C---:B------:R-:W-:Y:S01]  /*6e70*/  ISETP.LT.AND P6, PT, R46.reuse, c[0x0][0x17c], !P0 ;  /* 0x00005f002e007a0c */ /* 0x040fe200047c1270 */
[----:B------:R-:W-:Y:S01]  /*6e80*/  IMAD R46, R46, c[0x0][0x198], RZ ;  /* 0x000066002e2e7a24 */ /* 0x000fe200078e02ff */
[----:B------:R-:W-:Y:S01]  /*6e90*/  LEA.HI.X.SX32 R9, R47, R53, 0x1, P4 ;  /* 0x000000352f097211 */ /* 0x000fe200020f0eff */
[----:B------:R0:W-:Y:S01]  /*6ea0*/  @P5 STG.E.U16 [R2.64], R4 ;  /* 0x0000000402005986 */ /* 0x0001e2000c101506 */
[----:B--2---:R-:W-:Y:S02]  /*6eb0*/  PRMT R16, R16, 0x7632, R16 ;  /* 0x0000763210107816 */ /* 0x004fe40000000010 */
[----:B------:R-:W-:Y:S02]  /*6ec0*/  ISETP.LT.AND P4, PT, R45, c[0x0][0x17c], !P0 ;  /* 0x00005f002d007a0c */ /* 0x000fe40004781270 */
[----:B------:R-:W-:Y:S01]  /*6ed0*/  LEA R10, P5, R46, R51, 0x1 ;  /* 0x000000332e0a7211 */ /* 0x000fe200078a08ff */
[----:B------:R1:W-:Y:S01]  /*6ee0*/  @P3 STG.E.U16 [R8.64], R16 ;  /* 0x0000001008003986 */ /* 0x0003e2000c101506 */
[----:B---3--:R-:W-:-:S02]  /*6ef0*/  PRMT R20, R20, 0x7632, R20 ;  /* 0x0000763214147816 */ /* 0x008fc40000000014 */
[----:B------:R-:W-:Y:S02]  /*6f00*/  LEA.HI.X.SX32 R11, R46, R53, 0x1, P5 ;  /* 0x000000352e0b7211 */ /* 0x000fe400028f0eff */
[----:B------:R-:W-:Y:S01]  /*6f10*/  ISETP.LT.AND P5, PT, R44, c[0x0][0x17c], !P0 ;  /* 0x00005f002c007a0c */ /* 0x000fe200047a1270 */
[C---:B0-----:R-:W-:Y:S01]  /*6f20*/  IMAD R4, R49.reuse, 0x4, R48 ;  /* 0x0000000431047824 */ /* 0x041fe200078e0230 */
[C---:B------:R-:W-:Y:S01]  /*6f30*/  LEA R2, P3, R48.reuse, R51, 0x1 ;  /* 0x0000003330027211 */ /* 0x040fe200078608ff */
[----:B------:R0:W-:Y:S02]  /*6f40*/  @P6 STG.E.U16 [R10.64], R20 ;  /* 0x000000140a006986 */ /* 0x0001e4000c101506 */
[----:B------:R-:W-:Y:S01]  /*6f50*/  IMAD R12, R49, 0x4, R4 ;  /* 0x00000004310c7824 */ /* 0x000fe200078e0204 */
[----:B------:R-:W-:Y:S02]  /*6f60*/  LEA.HI.X.SX32 R3, R48, R53, 0x1, P3 ;  /* 0x0000003530037211 */ /* 0x000fe400018f0eff */
[----:B------:R-:W-:-:S02]  /*6f70*/  LEA R24, P6, R4, R51, 0x1 ;  /* 0x0000003304187211 */ /* 0x000fc400078c08ff */
[----:B------:R-:W-:Y:S01]  /*6f80*/  ISETP.LT.AND P3, PT, R43, c[0x0][0x17c], !P0 ;  /* 0x00005f002b007a0c */ /* 0x000fe20004761270 */
[----:B------:R2:W-:Y:S01]  /*6f90*/  @P4 STG.E.U16 [R2.64], R13 ;  /* 0x0000000d02004986 */ /* 0x0005e2000c101506 */
[----:B------:R-:W-:Y:S01]  /*6fa0*/  LEA.HI.X.SX32 R25, R4, R53, 0x1, P6 ;  /* 0x0000003504197211 */ /* 0x000fe200030f0eff */
[C---:B------:R-:W-:Y:S01]  /*6fb0*/  IMAD R4, R49.reuse, 0x4, R12 ;  /* 0x0000000431047824 */ /* 0x040fe200078e020c */
[----:B-1----:R-:W-:Y:S02]  /*6fc0*/  LEA R8, P4, R12, R51, 0x1 ;  /* 0x000000330c087211 */ /* 0x002fe400078808ff */
[----:B------:R-:W-:Y:S01]  /*6fd0*/  ISETP.LT.AND P6, PT, R42, c[0x0][0x17c], !P0 ;  /* 0x00005f002a007a0c */ /* 0x000fe200047c1270 */
[----:B------:R-:W-:Y:S01]  /*6fe0*/  @P5 STG.E.U16 [R24.64], R5 ;  /* 0x0000000518005986 */ /* 0x000fe2000c101506 */
[----:B------:R-:W-:Y:S01]  /*6ff0*/  LEA.HI.X.SX32 R9, R12, R53, 0x1, P4 ;  /* 0x000000350c097211 */ /* 0x000fe200020f0eff */
[----:B------:R-:W-:Y:S01]  /*7000*/  IMAD R12, R49, 0x4, R4 ;  /* 0x00000004310c7824 */ /* 0x000fe200078e0204 */
[----:B------:R-:W-:-:S02]  /*7010*/  ISETP.LT.AND P4, PT, R41, c[0x0][0x17c], !P0 ;  /* 0x00005f0029007a0c */ /* 0x000fc40004781270 */
[-C--:B0-----:R-:W-:Y:S01]  /*7020*/  LEA R10, P5, R4, R51.reuse, 0x1 ;  /* 0x00000033040a7211 */ /* 0x081fe200078a08ff */
[----:B------:R0:W-:Y:S01]  /*7030*/  @P3 STG.E.U16 [R8.64], R17 ;  /* 0x0000001108003986 */ /* 0x0001e2000c101506 */
[----:B--2---:R-:W-:Y:S02]  /*7040*/  LEA R2, P3, R12, R51, 0x1 ;  /* 0x000000330c027211 */ /* 0x004fe400078608ff */
[-C--:B------:R-:W-:Y:S01]  /*7050*/  LEA.HI.X.SX32 R11, R4, R53.reuse, 0x1, P5 ;  /* 0x00000035040b7211 */ /* 0x080fe200028f0eff */
[----:B------:R-:W-:Y:S01]  /*7060*/  IMAD R4, R49, 0x4, R12 ;  /* 0x0000000431047824 */ /* 0x000fe200078e020c */
[----:B------:R-:W-:Y:S02]  /*7070*/  ISETP.LT.AND P5, PT, R40, c[0x0][0x17c], !P0 ;  /* 0x00005f0028007a0c */ /* 0x000fe400047a1270 */
[----:B------:R-:W-:Y:S01]  /*7080*/  PRMT R13, R13, 0x7632, R13 ;  /* 0x000076320d0d7816 */ /* 0x000fe2000000000d */
[----:B------:R1:W-:Y:S01]  /*7090*/  @P6 STG.E.U16 [R10.64], R21 ;  /* 0x000000150a006986 */ /* 0x0003e2000c101506 */
[----:B------:R-:W-:-:S02]  /*70a0*/  LEA.HI.X.SX32 R3, R12, R53, 0x1, P3 ;  /* 0x000000350c037211 */ /* 0x000fc400018f0eff */
[----:B------:R-:W-:Y:S01]  /*70b0*/  LEA R12, P6, R4, R51, 0x1 ;  /* 0x00000033040c7211 */ /* 0x000fe200078c08ff */
[----:B0-----:R-:W-:Y:S01]  /*70c0*/  IMAD R9, R49, 0x4, R4 ;  /* 0x0000000431097824 */ /* 0x001fe200078e0204 */
[----:B------:R-:W-:Y:S01]  /*70d0*/  IADD3 R8, R0, 0x3c, RZ ;  /* 0x0000003c00087810 */ /* 0x000fe20007ffe0ff */
[----:B------:R0:W-:Y:S01]  /*70e0*/  @P4 STG.E.U16 [R2.64], R13 ;  /* 0x0000000d02004986 */ /* 0x0001e2000c101506 */
[----:B------:R-:W-:Y:S02]  /*70f0*/  PRMT R5, R5, 0x7632, R5 ;  /* 0x0000763205057816 */ /* 0x000fe40000000005 */
[----:B------:R-:W-:Y:S02]  /*7100*/  ISETP.LT.AND P3, PT, R39, c[0x0][0x17c], !P0 ;  /* 0x00005f0027007a0c */ /* 0x000fe40004761270 */
[----:B------:R-:W-:Y:S02]  /*7110*/  PRMT R17, R17, 0x7632, R17 ;  /* 0x0000763211117816 */ /* 0x000fe40000000011 */
[----:B-1----:R-:W-:-:S02]  /*7120*/  PRMT R21, R21, 0x7632, R21 ;  /* 0x0000763215157816 */ /* 0x002fc40000000015 */
[----:B------:R-:W-:Y:S02]  /*7130*/  IADD3 R0, R0, 0x7c, RZ ;  /* 0x0000007c00007810 */ /* 0x000fe40007ffe0ff */
[----:B0-----:R-:W-:Y:S02]  /*7140*/  LEA.HI.X.SX32 R13, R4, R53, 0x1, P6 ;  /* 0x00000035040d7211 */ /* 0x001fe400030f0eff */
[C---:B------:R-:W-:Y:S01]  /*7150*/  ISETP.LT.AND P6, PT, R8.reuse, c[0x0][0x17c], !P0 ;  /* 0x00005f0008007a0c */ /* 0x040fe200047c1270 */
[----:B------:R-:W-:Y:S01]  /*7160*/  IMAD R8, R8, c[0x0][0x198], RZ ;  /* 0x0000660008087a24 */ /* 0x000fe200078e02ff */
[-C--:B------:R-:W-:Y:S01]  /*7170*/  LEA R4, P4, R9, R51.reuse, 0x1 ;  /* 0x0000003309047211 */ /* 0x080fe200078808ff */
[----:B------:R0:W-:Y:S03]  /*7180*/  @P5 STG.E.U16 [R12.64], R5 ;  /* 0x000000050c005986 */ /* 0x0001e6000c101506 */
[----:B------:R-:W-:-:S04]  /*7190*/  LEA R2, P5, R8, R51, 0x1 ;  /* 0x0000003308027211 */ /* 0x000fc800078a08ff */
[-C--:B------:R-:W-:Y:S02]  /*71a0*/  LEA.HI.X.SX32 R3, R8, R53.reuse, 0x1, P5 ;  /* 0x0000003508037211 */ /* 0x080fe400028f0eff */
[----:B------:R-:W-:Y:S02]  /*71b0*/  ISETP.LT.AND P5, PT, R37, c[0x0][0x17c], !P0 ;  /* 0x00005f0025007a0c */ /* 0x000fe400047a1270 */
[----:B0-----:R-:W-:Y:S01]  /*71c0*/  LEA.HI.X.SX32 R5, R9, R53, 0x1, P4 ;  /* 0x0000003509057211 */ /* 0x001fe200020f0eff */
[----:B------:R-:W-:Y:S01]  /*71d0*/  IMAD R9, R49, 0x8, R9 ;  /* 0x0000000831097824 */ /* 0x000fe200078e0209 */
[----:B------:R-:W-:-:S03]  /*71e0*/  ISETP.LT.AND P4, PT, R38, c[0x0][0x17c], !P0 ;  /* 0x00005f0026007a0c */ /* 0x000fc60004781270 */
[----:B------:R-:W-:Y:S01]  /*71f0*/  IMAD R11, R49, 0x4, R9 ;  /* 0x00000004310b7824 */ /* 0x000fe200078e0209 */
[----:B------:R0:W-:Y:S01]  /*7200*/  @P3 STG.E.U16 [R4.64], R17 ;  /* 0x0000001104003986 */ /* 0x0001e2000c101506 */
[-C--:B------:R-:W-:Y:S02]  /*7210*/  LEA R8, P3, R9, R51.reuse, 0x1 ;  /* 0x0000003309087211 */ /* 0x080fe400078608ff */
[----:B------:R-:W-:Y:S01]  /*7220*/  IMAD R12, R49, 0x4, R11 ;  /* 0x00000004310c7824 */ /* 0x000fe200078e020b */
[----:B------:R1:W-:Y:S01]  /*7230*/  @P6 STG.E.U16 [R2.64], R21 ;  /* 0x0000001502006986 */ /* 0x0003e2000c101506 */
[----:B------:R-:W-:Y:S02]  /*7240*/  LEA R10, P6, R11, R51, 0x1 ;  /* 0x000000330b0a7211 */ /* 0x000fe400078c08ff */
[-C--:B------:R-:W-:Y:S01]  /*7250*/  LEA.HI.X.SX32 R9, R9, R53.reuse, 0x1, P3 ;  /* 0x0000003509097211 */ /* 0x080fe200018f0eff */
[----:B------:R-:W-:Y:S01]  /*7260*/  IMAD R13, R49, 0x4, R12 ;  /* 0x00000004310d7824 */ /* 0x000fe200078e020c */
[----:B------:R-:W-:-:S02]  /*7270*/  LEA.HI.X.SX32 R11, R11, R53, 0x1, P6 ;  /* 0x000000350b0b7211 */ /* 0x000fc400030f0eff */
[----:B------:R-:W-:Y:S01]  /*7280*/  ISETP.LT.AND P3, PT, R36, c[0x0][0x17c], !P0 ;  /* 0x00005f0024007a0c */ /* 0x000fe20004761270 */
[----:B------:R2:W-:Y:S01]  /*7290*/  @P4 STG.E.U16 [R8.64], R14 ;  /* 0x0000000e08004986 */ /* 0x0005e2000c101506 */
[C---:B0-----:R-:W-:Y:S02]  /*72a0*/  LEA R4, P6, R12.reuse, R51, 0x1 ;  /* 0x000000330c047211 */ /* 0x041fe400078c08ff */
[----:B------:R-:W-:Y:S01]  /*72b0*/  ISETP.LT.AND P4, PT, R35, c[0x0][0x17c], !P0 ;  /* 0x00005f0023007a0c */ /* 0x000fe20004781270 */
[----:B------:R0:W-:Y:S01]  /*72c0*/  @P5 STG.E.U16 [R10.64], R6 ;  /* 0x000000060a005986 */ /* 0x0001e2000c101506 */
[----:B------:R-:W-:Y:S01]  /*72d0*/  LEA.HI.X.SX32 R5, R12, R53, 0x1, P6 ;  /* 0x000000350c057211 */ /* 0x000fe200030f0eff */
[----:B------:R-:W-:Y:S01]  /*72e0*/  IMAD R12, R49, 0x4, R13 ;  /* 0x00000004310c7824 */ /* 0x000fe200078e020d */
[----:B-1----:R-:W-:Y:S02]  /*72f0*/  LEA R2, P6, R13, R51, 0x1 ;  /* 0x000000330d027211 */ /* 0x002fe400078c08ff */
[----:B------:R-:W-:-:S02]  /*7300*/  ISETP.LT.AND P5, PT, R34, c[0x0][0x17c], !P0 ;  /* 0x00005f0022007a0c */ /* 0x000fc400047a1270 */
[----:B------:R-:W-:Y:S01]  /*7310*/  LEA.HI.X.SX32 R3, R13, R53, 0x1, P6 ;  /* 0x000000350d037211 */ /* 0x000fe200030f0eff */
[----:B------:R-:W-:Y:S01]  /*7320*/  IMAD R13, R49, 0x4, R12 ;  /* 0x00000004310d7824 */ /* 0x000fe200078e020c */
[C---:B--2---:R-:W-:Y:S01]  /*7330*/  LEA R8, P6, R12.reuse, R51, 0x1 ;  /* 0x000000330c087211 */ /* 0x044fe200078c08ff */
[----:B------:R1:W-:Y:S01]  /*7340*/  @P3 STG.E.U16 [R4.64], R18 ;  /* 0x0000001204003986 */ /* 0x0003e2000c101506 */
[----:B------:R-:W-:Y:S02]  /*7350*/  ISETP.LT.AND P3, PT, R33, c[0x0][0x17c], !P0 ;  /* 0x00005f0021007a0c */ /* 0x000fe40004761270 */
[----:B------:R-:W-:Y:S01]  /*7360*/  LEA.HI.X.SX32 R9, R12, R53, 0x1, P6 ;  /* 0x000000350c097211 */ /* 0x000fe200030f0eff */
[----:B------:R2:W-:Y:S01]  /*7370*/  @P4 STG.E.U16 [R2.64], R22 ;  /* 0x0000001602004986 */ /* 0x0005e2000c101506 */
[----:B0-----:R-:W-:Y:S02]  /*7380*/  LEA R10, P6, R13, R51, 0x1 ;  /* 0x000000330d0a7211 */ /* 0x001fe400078c08ff */
[----:B------:R-:W-:-:S02]  /*7390*/  PRMT R14, R14, 0x7632, R14 ;  /* 0x000076320e0e7816 */ /* 0x000fc4000000000e */
[----:B------:R-:W-:Y:S02]  /*73a0*/  LEA.HI.X.SX32 R11, R13, R53, 0x1, P6 ;  /* 0x000000350d0b7211 */ /* 0x000fe400030f0eff */
[----:B------:R-:W-:Y:S01]  /*73b0*/  ISETP.LT.AND P4, PT, R32, c[0x0][0x17c], !P0 ;  /* 0x00005f0020007a0c */ /* 0x000fe20004781270 */
[C---:B-1----:R-:W-:Y:S01]  /*73c0*/  IMAD R5, R49.reuse, 0x4, R13 ;  /* 0x0000000431057824 */ /* 0x042fe200078e020d */
[----:B------:R0:W-:Y:S01]  /*73d0*/  @P5 STG.E.U16 [R8.64], R14 ;  /* 0x0000000e08005986 */ /* 0x0001e2000c101506 */
[----:B------:R-:W-:Y:S02]  /*73e0*/  PRMT R18, R18, 0x7632, R18 ;  /* 0x0000763212127816 */ /* 0x000fe40000000012 */
[----:B--2---:R-:W-:Y:S01]  /*73f0*/  PRMT R3, R6, 0x7632, R3 ;  /* 0x0000763206037816 */ /* 0x004fe20000000003 */
[----:B------:R-:W-:Y:S01]  /*7400*/  IMAD R6, R49, 0x4, R5 ;  /* 0x0000000431067824 */ /* 0x000fe200078e0205 */
[----:B------:R-:W-:Y:S02]  /*7410*/  LEA R4, P6, R5, R51, 0x1 ;  /* 0x0000003305047211 */ /* 0x000fe400078c08ff */
[----:B------:R-:W-:Y:S01]  /*7420*/  ISETP.LT.AND P5, PT, R55, c[0x0][0x17c], !P0 ;  /* 0x00005f0037007a0c */ /* 0x000fe200047a1270 */
[----:B------:R1:W-:Y:S01]  /*7430*/  @P3 STG.E.U16 [R10.64], R3 ;  /* 0x000000030a003986 */ /* 0x0003e2000c101506 */
[----:B------:R-:W-:-:S02]  /*7440*/  LEA.HI.X.SX32 R5, R5, R53, 0x1, P6 ;  /* 0x0000003505057211 */ /* 0x000fc400030f0eff */
[-C--:B------:R-:W-:Y:S01]  /*7450*/  LEA R2, P6, R6, R51.reuse, 0x1 ;  /* 0x0000003306027211 */ /* 0x080fe200078c08ff */
[----:B0-----:R-:W-:Y:S01]  /*7460*/  IMAD R9, R49, 0x4, R6 ;  /* 0x0000000431097824 */ /* 0x001fe200078e0206 */
[----:B------:R-:W-:Y:S01]  /*7470*/  ISETP.LT.AND P3, PT, R54, c[0x0][0x17c], !P0 ;  /* 0x00005f0036007a0c */ /* 0x000fe20004761270 */
[----:B------:R0:W-:Y:S01]  /*7480*/  @P4 STG.E.U16 [R4.64], R18 ;  /* 0x0000001204004986 */ /* 0x0001e2000c101506 */
[----:B------:R-:W-:Y:S02]  /*7490*/  PRMT R22, R22, 0x7632, R22 ;  /* 0x0000763216167816 */ /* 0x000fe40000000016 */
[----:B------:R-:W-:Y:S02]  /*74a0*/  LEA R8, P4, R9, R51, 0x1 ;  /* 0x0000003309087211 */ /* 0x000fe400078808ff */
[-C--:B-1----:R-:W-:Y:S01]  /*74b0*/  LEA.HI.X.SX32 R3, R6, R53.reuse, 0x1, P6 ;  /* 0x0000003506037211 */ /* 0x082fe200030f0eff */
[----:B------:R-:W-:Y:S01]  /*74c0*/  IMAD R6, R49, 0x4, R9 ;  /* 0x0000000431067824 */ /* 0x000fe200078e0209 */
[----:B------:R-:W-:-:S02]  /*74d0*/  LEA.HI.X.SX32 R9, R9, R53, 0x1, P4 ;  /* 0x0000003509097211 */ /* 0x000fc400020f0eff */
[----:B------:R-:W-:Y:S01]  /*74e0*/  ISETP.LT.AND P4, PT, R30, c[0x0][0x17c], !P0 ;  /* 0x00005f001e007a0c */ /* 0x000fe20004781270 */
[----:B------:R-:W-:Y:S01]  /*74f0*/  IMAD R12, R49, 0x4, R6 ;  /* 0x00000004310c7824 */ /* 0x000fe200078e0206 */
[----:B------:R-:W-:Y:S01]  /*7500*/  LEA R10, P6, R6, R51, 0x1 ;  /* 0x00000033060a7211 */ /* 0x000fe200078c08ff */
[----:B------:R1:W-:Y:S01]  /*7510*/  @P5 STG.E.U16 [R2.64], R22 ;  /* 0x0000001602005986 */ /* 0x0003e2000c101506 */
[----:B------:R-:W-:Y:S01]  /*7520*/  ISETP.LT.AND P5, PT, R31, c[0x0][0x17c], !P0 ;  /* 0x00005f001f007a0c */ /* 0x000fe200047a1270 */
[----:B0-----:R-:W-:Y:S01]  /*7530*/  IMAD R18, R0, c[0x0][0x198], RZ ;  /* 0x0000660000127a24 */ /* 0x001fe200078e02ff */
[----:B------:R-:W-:Y:S01]  /*7540*/  LEA.HI.X.SX32 R11, R6, R53, 0x1, P6 ;  /* 0x00000035060b7211 */ /* 0x000fe200030f0eff */
[C---:B------:R-:W-:Y:S01]  /*7550*/  IMAD R6, R49.reuse, 0x4, R12 ;  /* 0x0000000431067824 */ /* 0x040fe200078e020c */
[----:B------:R-:W-:Y:S03]  /*7560*/  @P3 STG.E.U16 [R8.64], R15 ;  /* 0x0000000f08003986 */ /* 0x000fe6000c101506 */
[----:B------:R-:W-:Y:S01]  /*7570*/  IMAD R13, R49, 0x4, R6 ;  /* 0x00000004310d7824 */ /* 0x000fe200078e0206 */
[----:B------:R0:W-:Y:S01]  /*7580*/  @P1 STG.E.U16 [R10.64], R7 ;  /* 0x000000070a001986 */ /* 0x0001e2000c101506 */
[----:B------:R-:W-:-:S02]  /*7590*/  LEA R4, P3, R6, R51, 0x1 ;  /* 0x0000003306047211 */ /* 0x000fc400078608ff */
[----:B-1----:R-:W-:Y:S01]  /*75a0*/  LEA R2, P1, R12, R51, 0x1 ;  /* 0x000000330c027211 */ /* 0x002fe200078208ff */
[C---:B------:R-:W-:Y:S01]  /*75b0*/  IMAD R14, R49.reuse, 0x4, R13 ;  /* 0x00000004310e7824 */ /* 0x040fe200078e020d */
[-C--:B------:R-:W-:Y:S02]  /*75c0*/  LEA.HI.X.SX32 R5, R6, R53.reuse, 0x1, P3 ;  /* 0x0000003506057211 */ /* 0x080fe400018f0eff */
[----:B------:R-:W-:Y:S01]  /*75d0*/  LEA.HI.X.SX32 R3, R12, R53, 0x1, P1 ;  /* 0x000000350c037211 */ /* 0x000fe200008f0eff */
[----:B------:R-:W-:Y:S01]  /*75e0*/  IMAD R17, R49, 0x4, R14 ;  /* 0x0000000431117824 */ /* 0x000fe200078e020e */
[----:B------:R-:W-:Y:S02]  /*75f0*/  LEA R12, P1, R13, R51, 0x1 ;  /* 0x000000330d0c7211 */ /* 0x000fe400078208ff */
[----:B------:R-:W-:Y:S01]  /*7600*/  ISETP.LT.AND P3, PT, R29, c[0x0][0x17c], !P0 ;  /* 0x00005f001d007a0c */ /* 0x000fe20004761270 */
[----:B------:R1:W-:Y:S01]  /*7610*/  @P5 STG.E.U16 [R2.64], R19 ;  /* 0x0000001302005986 */ /* 0x0003e2000c101506 */
[----:B------:R-:W-:-:S02]  /*7620*/  LEA.HI.X.SX32 R13, R13, R53, 0x1, P1 ;  /* 0x000000350d0d7211 */ /* 0x000fc400008f0eff */
[CC--:B0-----:R-:W-:Y:S01]  /*7630*/  LEA R10, P1, R17.reuse, R51.reuse, 0x1 ;  /* 0x00000033110a7211 */ /* 0x0c1fe200078208ff */
[----:B------:R1:W-:Y:S01]  /*7640*/  @P4 STG.E.U16 [R4.64], R23 ;  /* 0x0000001704004986 */ /* 0x0003e2000c101506 */
[----:B------:R-:W-:Y:S02]  /*7650*/  LEA R8, P6, R14, R51, 0x1 ;  /* 0x000000330e087211 */ /* 0x000fe400078c08ff */
[----:B------:R-:W-:Y:S02]  /*7660*/  LEA.HI.X.SX32 R11, R17, R53, 0x1, P1 ;  /* 0x00000035110b7211 */ /* 0x000fe400008f0eff */
[----:B------:R-:W-:Y:S02]  /*7670*/  ISETP.LT.AND P1, PT, R28, c[0x0][0x17c], !P0 ;  /* 0x00005f001c007a0c */ /* 0x000fe40004721270 */
[----:B------:R-:W-:Y:S02]  /*7680*/  ISETP.LT.AND P0, PT, R0, c[0x0][0x17c], !P0 ;  /* 0x00005f0000007a0c */ /* 0x000fe40004701270 */
[----:B------:R-:W-:-:S02]  /*7690*/  PRMT R6, R15, 0x7632, R6 ;  /* 0x000076320f067816 */ /* 0x000fc40000000006 */
[----:B------:R-:W-:Y:S02]  /*76a0*/  LEA.HI.X.SX32 R9, R14, R53, 0x1, P6 ;  /* 0x000000350e097211 */ /* 0x000fe400030f0eff */
[----:B------:R-:W-:Y:S01]  /*76b0*/  PRMT R7, R7, 0x7632, R7 ;  /* 0x0000763207077816 */ /* 0x000fe20000000007 */
[----:B------:R1:W-:Y:S01]  /*76c0*/  @P3 STG.E.U16 [R12.64], R6 ;  /* 0x000000060c003986 */ /* 0x0003e2000c101506 */
[----:B------:R-:W-:Y:S02]  /*76d0*/  PRMT R0, R19, 0x7632, R0 ;  /* 0x0000763213007816 */ /* 0x000fe40000000000 */
[C---:B------:R-:W-:Y:S01]  /*76e0*/  LEA R16, P6, R18.reuse, R51, 0x1 ;  /* 0x0000003312107211 */ /* 0x040fe200078c08ff */
[----:B------:R1:W-:Y:S03]  /*76f0*/  @P2 STG.E.U16 [R8.64], R7 ;  /* 0x0000000708002986 */ /* 0x0003e6000c101506 */
[----:B------:R-:W-:Y:S01]  /*7700*/  LEA.HI.X.SX32 R17, R18, R53, 0x1, P6 ;  /* 0x0000003512117211 */ /* 0x000fe200030f0eff */
[----:B------:R1:W-:Y:S01]  /*7710*/  @P1 STG.E.U16 [R10.64], R0 ;  /* 0x000000000a001986 */ /* 0x0003e2000c101506 */
[----:B------:R-:W-:Y:S07]  /*7720*/  @!P0 EXIT ;  /* 0x000000000000894d */ /* 0x000fee0003800000 */
[----:B-1----:R-:W-:-:S05]  /*7730*/  PRMT R8, R23, 0x7632, R8 ;  /* 0x0000763217087816 */ /* 0x002fca0000000008 */
[----:B------:R-:W-:Y:S01]  /*7740*/  STG.E.U16 [R16.64], R8 ;  /* 0x0000000810007986 */ /* 0x000fe2000c101506 */
[----:B------:R-:W-:Y:S05]  /*7750*/  EXIT ;  /* 0x000000000000794d */ /* 0x000fea0003800000 */
.L_x_4:
[----:B------:R-:W-:-:S00]  /*7760*/  BRA `(.L_x_4) ;  /* 0xfffffff000007947 */ /* 0x000fc0000383ffff */
[----:B------:R-:W-:-:S00]  /*7770*/  NOP ;  /* 0x0000000000007918 */ /* 0x000fc00000000000 */
        /* <DEDUP_REMOVED lines=8> */
.L_x_5:


//--------------------- .nv.shared.matmul_kernel  --------------------------
	.section	.nv.shared.matmul_kernel,"aw",@nobits
	.sectionflags	@""
	.align	16
